// auto-generated by cutlass_sweep.sparse_gemm — config: {"arch": "sm_90", "cluster_m": 1, "cluster_n": 1, "dtype": "bf16", "tile_k": 128, "tile_m": 128, "tile_n": 128}
#include "cutlass/cutlass.h"
#include "cutlass/gemm/collective/collective_builder.hpp"
#include "cutlass/gemm/device/gemm_universal_adapter.h"
#include "cutlass/gemm/kernel/gemm_universal.hpp"
#include "cutlass/epilogue/collective/collective_builder.hpp"

using Elem = cutlass::bfloat16_t;
using Acc  = float;
using TileShape    = cute::Shape<cute::_128, cute::_128, cute::_128>;
using ClusterShape = cute::Shape<cute::_1, cute::_1, cute::_1>;

using CollectiveEpilogue = typename cutlass::epilogue::collective::CollectiveBuilder<
    cutlass::arch::Sm90, cutlass::arch::OpClassSparseTensorOp,
    TileShape, ClusterShape,
    cutlass::epilogue::collective::EpilogueTileAuto,
    Acc, Acc,
    Acc, cutlass::layout::ColumnMajor, 128 / cutlass::sizeof_bits<Acc>::value,
    Acc, cutlass::layout::ColumnMajor, 128 / cutlass::sizeof_bits<Acc>::value,
    cutlass::epilogue::collective::EpilogueScheduleAuto
  >::CollectiveOp;

using CollectiveMainloop = typename cutlass::gemm::collective::CollectiveBuilder<
    cutlass::arch::Sm90, cutlass::arch::OpClassSparseTensorOp,
    Elem, cutlass::layout::RowMajor, 128 / cutlass::sizeof_bits<Elem>::value,
    Elem, cutlass::layout::ColumnMajor, 128 / cutlass::sizeof_bits<Elem>::value,
    Acc,
    TileShape, ClusterShape,
    cutlass::gemm::collective::StageCountAutoCarveout<static_cast<int>(sizeof(typename CollectiveEpilogue::SharedStorage))>,
    cutlass::gemm::collective::KernelScheduleAuto
  >::CollectiveOp;

using GemmKernel = cutlass::gemm::kernel::GemmUniversal<
    cute::Shape<int,int,int,int>,
    CollectiveMainloop,
    CollectiveEpilogue
>;
using Gemm = cutlass::gemm::device::GemmUniversalAdapter<GemmKernel>;

auto* _anchor = &cutlass::device_kernel<GemmKernel>;


// ===== COMPILED SASS (sm_90a) =====

	.target	sm_90a

	.elftype	@"ET_EXEC"


//--------------------- .note.nv.tkinfo           --------------------------
	.section	.note.nv.tkinfo,"",@"SHT_NOTE"
	.sectionflags	@"SHF_NOTE_NV_TKINFO"
	.tkinfo
        /*0018*/ 	.word	0x00000002
        /*0030*/ 	.string	""
        /*0030*/ 	.string	"ptxas"
        /*0030*/ 	.string	"Cuda compilation tools, release 13.0, V13.0.88"
        /*0030*/ 	.string	"Build cuda_13.0.r13.0/compiler.36424714_0"
        /*0030*/ 	.string	"-arch sm_90a -m 64 "



//--------------------- .note.nv.cuinfo           --------------------------
	.section	.note.nv.cuinfo,"",@"SHT_NOTE"
	.sectionflags	@"SHF_NOTE_NV_CUINFO"
        /*0018*/ 	.short	0x0002
        /*001a*/ 	.short	0x005a
        /*001c*/ 	.short	0x0082
	.zero		2


//--------------------- .nv.info                  --------------------------
	.section	.nv.info,"",@"SHT_CUDA_INFO"
	.align	4


	//----- nvinfo : EIATTR_REGCOUNT
	.align		4
        /*0000*/ 	.byte	0x04, 0x2f
        /*0002*/ 	.short	(.L_12 - .L_11)
	.align		4
.L_11:
        /*0004*/ 	.word	index@(_ZN7cutlass13device_kernelINS_4gemm6kernel13GemmUniversalIN4cute5tupleIJiiiiEEENS1_10collective13CollectiveMmaINS1_40MainloopSm90TmaGmmaWarpSpecializedSparseILi4ENS5_IJNS4_1CILi1EEESB_SB_EEENS1_35KernelTmaWarpSpecializedCooperativeEEENS5_IJNSA_ILi128EEESF_SF_EEENS_10bfloat16_tENS5_IJNS4_6LayoutINS5_IJiNS5_IJNSA_ILi2EEEiEEEiEEENS5_IJlNS5_IJSB_SJ_EEElEEEEENSI_INS5_IJNS5_IJNS5_IJNSA_ILi8EEESJ_NSA_ILi4EEEEEEiEEENS5_IJNS5_IJNSA_ILi16EEESJ_SQ_EEEiEEEiEEENS5_IJNS5_IJNS5_IJSF_ST_NSA_ILi2048EEEEEENSA_ILi8192EEEEEENS5_IJNS5_IJSB_NSA_ILi1024EEENSA_ILi32EEEEEElEEElEEEEEEEESH_NS5_IJlSB_lEEENS4_8TiledMMAINS4_8MMA_AtomIJNS4_4SM904GMMA6SPARSE29GMMA_64x128x32_F32BF16BF16_SSILNS1C_5MajorE0ELS1F_0ELNS1C_7ScaleInE1ELS1G_1ELNS1C_9SparseSelE0EEEEEENSI_INS5_IJSJ_SB_SB_EEENS5_IJSB_NSA_ILi0EEES1L_EEEEENS5_IJNS4_10UnderscoreES1O_S1O_EEEEENS4_13SM90_TMA_LOADENS4_14ComposedLayoutINS4_7SwizzleILi3ELi4ELi3EEENS4_25smem_sparse_ptr_flag_bitsILi2ELi16EEENSI_INS5_IJNS5_IJSB_SP_EEENS5_IJSJ_NSA_ILi64EEEEEEEEENS5_IJNS5_IJS1L_SF_EEESM_EEEEEEEvNS4_8identityES1R_NS1S_IS1U_NS4_18smem_ptr_flag_bitsILi16EEENSI_INS5_IJSP_S1Y_EEENS5_IJS1Y_SB_EEEEEEEvS25_EENS_8epilogue10collective6detail29Sm90TmaWarpSpecializedAdapterINS2E_15DefaultEpilogueIfNS5_IJSB_llEEES2I_NS2D_6thread17LinearCombinationIfLi1EffLNS2J_9ScaleType4KindE0ELNS_15FloatRoundStyleE2EfEENS1_15EpilogueDefaultEEEEEvvEEEEvNT_6ParamsE)
        /*0008*/ 	.word	0x000000a8


	//----- nvinfo : EIATTR_FRAME_SIZE
	.align		4
.L_12:
        /*000c*/ 	.byte	0x04, 0x11
        /*000e*/ 	.short	(.L_14 - .L_13)
	.align		4
.L_13:
        /*0010*/ 	.word	index@(_ZN7cutlass13device_kernelINS_4gemm6kernel13GemmUniversalIN4cute5tupleIJiiiiEEENS1_10collective13CollectiveMmaINS1_40MainloopSm90TmaGmmaWarpSpecializedSparseILi4ENS5_IJNS4_1CILi1EEESB_SB_EEENS1_35KernelTmaWarpSpecializedCooperativeEEENS5_IJNSA_ILi128EEESF_SF_EEENS_10bfloat16_tENS5_IJNS4_6LayoutINS5_IJiNS5_IJNSA_ILi2EEEiEEEiEEENS5_IJlNS5_IJSB_SJ_EEElEEEEENSI_INS5_IJNS5_IJNS5_IJNSA_ILi8EEESJ_NSA_ILi4EEEEEEiEEENS5_IJNS5_IJNSA_ILi16EEESJ_SQ_EEEiEEEiEEENS5_IJNS5_IJNS5_IJSF_ST_NSA_ILi2048EEEEEENSA_ILi8192EEEEEENS5_IJNS5_IJSB_NSA_ILi1024EEENSA_ILi32EEEEEElEEElEEEEEEEESH_NS5_IJlSB_lEEENS4_8TiledMMAINS4_8MMA_AtomIJNS4_4SM904GMMA6SPARSE29GMMA_64x128x32_F32BF16BF16_SSILNS1C_5MajorE0ELS1F_0ELNS1C_7ScaleInE1ELS1G_1ELNS1C_9SparseSelE0EEEEEENSI_INS5_IJSJ_SB_SB_EEENS5_IJSB_NSA_ILi0EEES1L_EEEEENS5_IJNS4_10UnderscoreES1O_S1O_EEEEENS4_13SM90_TMA_LOADENS4_14ComposedLayoutINS4_7SwizzleILi3ELi4ELi3EEENS4_25smem_sparse_ptr_flag_bitsILi2ELi16EEENSI_INS5_IJNS5_IJSB_SP_EEENS5_IJSJ_NSA_ILi64EEEEEEEEENS5_IJNS5_IJS1L_SF_EEESM_EEEEEEEvNS4_8identityES1R_NS1S_IS1U_NS4_18smem_ptr_flag_bitsILi16EEENSI_INS5_IJSP_S1Y_EEENS5_IJS1Y_SB_EEEEEEEvS25_EENS_8epilogue10collective6detail29Sm90TmaWarpSpecializedAdapterINS2E_15DefaultEpilogueIfNS5_IJSB_llEEES2I_NS2D_6thread17LinearCombinationIfLi1EffLNS2J_9ScaleType4KindE0ELNS_15FloatRoundStyleE2EfEENS1_15EpilogueDefaultEEEEEvvEEEEvNT_6ParamsE)
        /*0014*/ 	.word	0x00000000


	//----- nvinfo : EIATTR_MIN_STACK_SIZE
	.align		4
.L_14:
        /*0018*/ 	.byte	0x04, 0x12
        /*001a*/ 	.short	(.L_16 - .L_15)
	.align		4
.L_15:
        /*001c*/ 	.word	index@(_ZN7cutlass13device_kernelINS_4gemm6kernel13GemmUniversalIN4cute5tupleIJiiiiEEENS1_10collective13CollectiveMmaINS1_40MainloopSm90TmaGmmaWarpSpecializedSparseILi4ENS5_IJNS4_1CILi1EEESB_SB_EEENS1_35KernelTmaWarpSpecializedCooperativeEEENS5_IJNSA_ILi128EEESF_SF_EEENS_10bfloat16_tENS5_IJNS4_6LayoutINS5_IJiNS5_IJNSA_ILi2EEEiEEEiEEENS5_IJlNS5_IJSB_SJ_EEElEEEEENSI_INS5_IJNS5_IJNS5_IJNSA_ILi8EEESJ_NSA_ILi4EEEEEEiEEENS5_IJNS5_IJNSA_ILi16EEESJ_SQ_EEEiEEEiEEENS5_IJNS5_IJNS5_IJSF_ST_NSA_ILi2048EEEEEENSA_ILi8192EEEEEENS5_IJNS5_IJSB_NSA_ILi1024EEENSA_ILi32EEEEEElEEElEEEEEEEESH_NS5_IJlSB_lEEENS4_8TiledMMAINS4_8MMA_AtomIJNS4_4SM904GMMA6SPARSE29GMMA_64x128x32_F32BF16BF16_SSILNS1C_5MajorE0ELS1F_0ELNS1C_7ScaleInE1ELS1G_1ELNS1C_9SparseSelE0EEEEEENSI_INS5_IJSJ_SB_SB_EEENS5_IJSB_NSA_ILi0EEES1L_EEEEENS5_IJNS4_10UnderscoreES1O_S1O_EEEEENS4_13SM90_TMA_LOADENS4_14ComposedLayoutINS4_7SwizzleILi3ELi4ELi3EEENS4_25smem_sparse_ptr_flag_bitsILi2ELi16EEENSI_INS5_IJNS5_IJSB_SP_EEENS5_IJSJ_NSA_ILi64EEEEEEEEENS5_IJNS5_IJS1L_SF_EEESM_EEEEEEEvNS4_8identityES1R_NS1S_IS1U_NS4_18smem_ptr_flag_bitsILi16EEENSI_INS5_IJSP_S1Y_EEENS5_IJS1Y_SB_EEEEEEEvS25_EENS_8epilogue10collective6detail29Sm90TmaWarpSpecializedAdapterINS2E_15DefaultEpilogueIfNS5_IJSB_llEEES2I_NS2D_6thread17LinearCombinationIfLi1EffLNS2J_9ScaleType4KindE0ELNS_15FloatRoundStyleE2EfEENS1_15EpilogueDefaultEEEEEvvEEEEvNT_6ParamsE)
        /*0020*/ 	.word	0x00000000
.L_16:


//--------------------- .nv.compat                --------------------------
	.section	.nv.compat,"",@"SHT_CUDA_COMPAT_INFO"
	.align	4
        /*0000*/ 	.byte	0x02, 0x09, 0x01, 0x00, 0x02, 0x02, 0x04, 0x00, 0x02, 0x05, 0x05, 0x00, 0x03, 0x07, 0x01, 0x01
        /*0010*/ 	.byte	0x02, 0x03, 0x01, 0x00, 0x02, 0x06, 0x01, 0x00, 0x04, 0x0b, 0x08, 0x00, 0x00, 0x00, 0x00, 0x00
        /*0020*/ 	.byte	0x00, 0x00, 0x00, 0x00


//--------------------- .nv.info._ZN7cutlass13device_kernelINS_4gemm6kernel13GemmUniversalIN4cute5tupleIJiiiiEEENS1_10collective13CollectiveMmaINS1_40MainloopSm90TmaGmmaWarpSpecializedSparseILi4ENS5_IJNS4_1CILi1EEESB_SB_EEENS1_35KernelTmaWarpSpecializedCooperativeEEENS5_IJNSA_ILi128EEESF_SF_EEENS_10bfloat16_tENS5_IJNS4_6LayoutINS5_IJiNS5_IJNSA_ILi2EEEiEEEiEEENS5_IJlNS5_IJSB_SJ_EEElEEEEENSI_INS5_IJNS5_IJNS5_IJNSA_ILi8EEESJ_NSA_ILi4EEEEEEiEEENS5_IJNS5_IJNSA_ILi16EEESJ_SQ_EEEiEEEiEEENS5_IJNS5_IJNS5_IJSF_ST_NSA_ILi2048EEEEEENSA_ILi8192EEEEEENS5_IJNS5_IJSB_NSA_ILi1024EEENSA_ILi32EEEEEElEEElEEEEEEEESH_NS5_IJlSB_lEEENS4_8TiledMMAINS4_8MMA_AtomIJNS4_4SM904GMMA6SPARSE29GMMA_64x128x32_F32BF16BF16_SSILNS1C_5MajorE0ELS1F_0ELNS1C_7ScaleInE1ELS1G_1ELNS1C_9SparseSelE0EEEEEENSI_INS5_IJSJ_SB_SB_EEENS5_IJSB_NSA_ILi0EEES1L_EEEEENS5_IJNS4_10UnderscoreES1O_S1O_EEEEENS4_13SM90_TMA_LOADENS4_14ComposedLayoutINS4_7SwizzleILi3ELi4ELi3EEENS4_25smem_sparse_ptr_flag_bitsILi2ELi16EEENSI_INS5_IJNS5_IJSB_SP_EEENS5_IJSJ_NSA_ILi64EEEEEEEEENS5_IJNS5_IJS1L_SF_EEESM_EEEEEEEvNS4_8identityES1R_NS1S_IS1U_NS4_18smem_ptr_flag_bitsILi16EEENSI_INS5_IJSP_S1Y_EEENS5_IJS1Y_SB_EEEEEEEvS25_EENS_8epilogue10collective6detail29Sm90TmaWarpSpecializedAdapterINS2E_15DefaultEpilogueIfNS5_IJSB_llEEES2I_NS2D_6thread17LinearCombinationIfLi1EffLNS2J_9ScaleType4KindE0ELNS_15FloatRoundStyleE2EfEENS1_15EpilogueDefaultEEEEEvvEEEEvNT_6ParamsE --------------------------
	.section	.nv.info._ZN7cutlass13device_kernelINS_4gemm6kernel13GemmUniversalIN4cute5tupleIJiiiiEEENS1_10collective13CollectiveMmaINS1_40MainloopSm90TmaGmmaWarpSpecializedSparseILi4ENS5_IJNS4_1CILi1EEESB_SB_EEENS1_35KernelTmaWarpSpecializedCooperativeEEENS5_IJNSA_ILi128EEESF_SF_EEENS_10bfloat16_tENS5_IJNS4_6LayoutINS5_IJiNS5_IJNSA_ILi2EEEiEEEiEEENS5_IJlNS5_IJSB_SJ_EEElEEEEENSI_INS5_IJNS5_IJNS5_IJNSA_ILi8EEESJ_NSA_ILi4EEEEEEiEEENS5_IJNS5_IJNSA_ILi16EEESJ_SQ_EEEiEEEiEEENS5_IJNS5_IJNS5_IJSF_ST_NSA_ILi2048EEEEEENSA_ILi8192EEEEEENS5_IJNS5_IJSB_NSA_ILi1024EEENSA_ILi32EEEEEElEEElEEEEEEEESH_NS5_IJlSB_lEEENS4_8TiledMMAINS4_8MMA_AtomIJNS4_4SM904GMMA6SPARSE29GMMA_64x128x32_F32BF16BF16_SSILNS1C_5MajorE0ELS1F_0ELNS1C_7ScaleInE1ELS1G_1ELNS1C_9SparseSelE0EEEEEENSI_INS5_IJSJ_SB_SB_EEENS5_IJSB_NSA_ILi0EEES1L_EEEEENS5_IJNS4_10UnderscoreES1O_S1O_EEEEENS4_13SM90_TMA_LOADENS4_14ComposedLayoutINS4_7SwizzleILi3ELi4ELi3EEENS4_25smem_sparse_ptr_flag_bitsILi2ELi16EEENSI_INS5_IJNS5_IJSB_SP_EEENS5_IJSJ_NSA_ILi64EEEEEEEEENS5_IJNS5_IJS1L_SF_EEESM_EEEEEEEvNS4_8identityES1R_NS1S_IS1U_NS4_18smem_ptr_flag_bitsILi16EEENSI_INS5_IJSP_S1Y_EEENS5_IJS1Y_SB_EEEEEEEvS25_EENS_8epilogue10collective6detail29Sm90TmaWarpSpecializedAdapterINS2E_15DefaultEpilogueIfNS5_IJSB_llEEES2I_NS2D_6thread17LinearCombinationIfLi1EffLNS2J_9ScaleType4KindE0ELNS_15FloatRoundStyleE2EfEENS1_15EpilogueDefaultEEEEEvvEEEEvNT_6ParamsE,"",@"SHT_CUDA_INFO"
	.sectionflags	@""
	.align	4


	//----- nvinfo : EIATTR_CUDA_API_VERSION
	.align		4
        /*0000*/ 	.byte	0x04, 0x37
        /*0002*/ 	.short	(.L_18 - .L_17)
.L_17:
        /*0004*/ 	.word	0x00000082


	//----- nvinfo : EIATTR_KPARAM_INFO
	.align		4
.L_18:
        /*0008*/ 	.byte	0x04, 0x17
        /*000a*/ 	.short	(.L_20 - .L_19)
.L_19:
        /*000c*/ 	.word	0x00000000
        /*0010*/ 	.short	0x0000
        /*0012*/ 	.short	0x0070
        /*0014*/ 	.byte	0x00, 0xf0, 0x01, 0x14


	//----- nvinfo : EIATTR_SPARSE_MMA_MASK
	.align		4
.L_20:
        /*0018*/ 	.byte	0x03, 0x50
        /*001a*/ 	.short	0x0002


	//----- nvinfo : EIATTR_MAXREG_COUNT
	.align		4
        /*001c*/ 	.byte	0x03, 0x1b
        /*001e*/ 	.short	0x00a8


	//----- nvinfo : EIATTR_NUM_BARRIERS
	.align		4
        /*0020*/ 	.byte	0x02, 0x4c
        /*0022*/ 	.byte	0x01
	.zero		1


	//----- nvinfo : EIATTR_MERCURY_ISA_VERSION
	.align		4
        /*0024*/ 	.byte	0x03, 0x5f
        /*0026*/ 	.short	0x0101


	//----- nvinfo : EIATTR_INT_WARP_WIDE_INSTR_OFFSETS
	.align		4
        /*0028*/ 	.byte	0x04, 0x31
        /*002a*/ 	.short	(.L_22 - .L_21)


	//   ....[0]....
.L_21:
        /*002c*/ 	.word	0x000003d0


	//   ....[1]....
        /*0030*/ 	.word	0x00000400


	//   ....[2]....
        /*0034*/ 	.word	0x00000500


	//----- nvinfo : EIATTR_COOP_GROUP_MASK_REGIDS
	.align		4
.L_22:
        /*0038*/ 	.byte	0x04, 0x29
        /*003a*/ 	.short	(.L_24 - .L_23)


	//   ....[0]....
.L_23:
        /*003c*/ 	.word	0xffffffff


	//   ....[1]....
        /*0040*/ 	.word	0xffffffff


	//   ....[2]....
        /*0044*/ 	.word	0xffffffff


	//   ....[3]....
        /*0048*/ 	.word	0xffffffff


	//   ....[4]....
        /*004c*/ 	.word	0xffffffff


	//----- nvinfo : EIATTR_COOP_GROUP_INSTR_OFFSETS
	.align		4
.L_24:
        /*0050*/ 	.byte	0x04, 0x28
        /*0052*/ 	.short	(.L_26 - .L_25)


	//   ....[0]....
.L_25:
        /*0054*/ 	.word	0x00000060


	//   ....[1]....
        /*0058*/ 	.word	0x00000070


	//   ....[2]....
        /*005c*/ 	.word	0x00000160


	//   ....[3]....
        /*0060*/ 	.word	0x000002f0


	//   ....[4]....
        /*0064*/ 	.word	0x00001260


	//----- nvinfo : EIATTR_REG_RECONFIG
	.align		4
.L_26:
        /*0068*/ 	.byte	0x01, 0x54
	.zero		2


	//----- nvinfo : EIATTR_MBARRIER_INSTR_OFFSETS
	.align		4
        /*006c*/ 	.byte	0x04, 0x39
        /*006e*/ 	.short	(.L_28 - .L_27)


	//   ....[0]....
.L_27:
        /*0070*/ 	.word	0x00000260
        /*0074*/ 	.word	0x000000ff
        /*0078*/ 	.word	0x00000000
        /*007c*/ 	.short	0x0100
        /*007e*/ 	.byte	0x08
	.zero		1


	//   ....[1]....
        /*0080*/ 	.word	0x00000270
        /*0084*/ 	.word	0x000000ff
        /*0088*/ 	.word	0x00000020
        /*008c*/ 	.short	0x0100
        /*008e*/ 	.byte	0x08
	.zero		1


	//   ....[2]....
        /*0090*/ 	.word	0x00000280
        /*0094*/ 	.word	0x000000ff
        /*0098*/ 	.word	0x00000008
        /*009c*/ 	.short	0x0100
        /*009e*/ 	.byte	0x08
	.zero		1


	//   ....[3]....
        /*00a0*/ 	.word	0x00000290
        /*00a4*/ 	.word	0x000000ff
        /*00a8*/ 	.word	0x00000028
        /*00ac*/ 	.short	0x0100
        /*00ae*/ 	.byte	0x08
	.zero		1


	//   ....[4]....
        /*00b0*/ 	.word	0x000002a0
        /*00b4*/ 	.word	0x000000ff
        /*00b8*/ 	.word	0x00000010
        /*00bc*/ 	.short	0x0100
        /*00be*/ 	.byte	0x08
	.zero		1


	//   ....[5]....
        /*00c0*/ 	.word	0x000002b0
        /*00c4*/ 	.word	0x000000ff
        /*00c8*/ 	.word	0x00000030
        /*00cc*/ 	.short	0x0100
        /*00ce*/ 	.byte	0x08
	.zero		1


	//   ....[6]....
        /*00d0*/ 	.word	0x000002c0
        /*00d4*/ 	.word	0x000000ff
        /*00d8*/ 	.word	0x00000018
        /*00dc*/ 	.short	0x0100
        /*00de*/ 	.byte	0x08
	.zero		1


	//   ....[7]....
        /*00e0*/ 	.word	0x000002d0
        /*00e4*/ 	.word	0x000000ff
        /*00e8*/ 	.word	0x00000038
        /*00ec*/ 	.short	0x0100
        /*00ee*/ 	.byte	0x08
	.zero		1


	//   ....[8]....
        /*00f0*/ 	.word	0x00000570
        /*00f4*/ 	.word	0x000000ff
        /*00f8*/ 	.word	0x00000050
        /*00fc*/ 	.short	0x0100
        /*00fe*/ 	.byte	0x08
	.zero		1


	//   ....[9]....
        /*0100*/ 	.word	0x000005e0
        /*0104*/ 	.word	0x000000ff
        /*0108*/ 	.word	0x00000058
        /*010c*/ 	.short	0x0100
        /*010e*/ 	.byte	0x08
	.zero		1


	//   ....[10]....
        /*0110*/ 	.word	0x00001620
        /*0114*/ 	.word	0x000000ff
        /*0118*/ 	.word	0x00000000
        /*011c*/ 	.short	0x010a
        /*011e*/ 	.byte	0x08
	.zero		1


	//   ....[11]....
        /*0120*/ 	.word	0x00001660
        /*0124*/ 	.word	0x000000ff
        /*0128*/ 	.word	0x00000000
        /*012c*/ 	.short	0x010a
        /*012e*/ 	.byte	0x08
	.zero		1


	//   ....[12]....
        /*0130*/ 	.word	0x000018d0
        /*0134*/ 	.word	0x00000058
        /*0138*/ 	.word	0x00000000
        /*013c*/ 	.short	0x0101
        /*013e*/ 	.byte	0x3f
	.zero		1


	//   ....[13]....
        /*0140*/ 	.word	0x000074b0
        /*0144*/ 	.word	0x00000014
        /*0148*/ 	.word	0x00000020
        /*014c*/ 	.short	0x010a
        /*014e*/ 	.byte	0x3f
	.zero		1


	//   ....[14]....
        /*0150*/ 	.word	0x00007990
        /*0154*/ 	.word	0x00000005
        /*0158*/ 	.word	0x00000058
        /*015c*/ 	.short	0x0101
        /*015e*/ 	.byte	0x3f
	.zero		1


	//   ....[15]....
        /*0160*/ 	.word	0x00008090
        /*0164*/ 	.word	0x00000005
        /*0168*/ 	.word	0x00000000
        /*016c*/ 	.short	0x010a
        /*016e*/ 	.byte	0x3f
	.zero		1


	//   ....[16]....
        /*0170*/ 	.word	0x00008110
        /*0174*/ 	.word	0x00000007
        /*0178*/ 	.word	0x00000000
        /*017c*/ 	.short	0x010a
        /*017e*/ 	.byte	0x3f
	.zero		1


	//   ....[17]....
        /*0180*/ 	.word	0x000081a0
        /*0184*/ 	.word	0x00000006
        /*0188*/ 	.word	0x00000000
        /*018c*/ 	.short	0x010a
        /*018e*/ 	.byte	0x3f
	.zero		1


	//   ....[18]....
        /*0190*/ 	.word	0x00008230
        /*0194*/ 	.word	0x00000003
        /*0198*/ 	.word	0x00000000
        /*019c*/ 	.short	0x010a
        /*019e*/ 	.byte	0x3f
	.zero		1


	//   ....[19]....
        /*01a0*/ 	.word	0x000082a0
        /*01a4*/ 	.word	0x00000059
        /*01a8*/ 	.word	0x00000000
        /*01ac*/ 	.short	0x010a
        /*01ae*/ 	.byte	0x3f
	.zero		1


	//   ....[20]....
        /*01b0*/ 	.word	0x00008370
        /*01b4*/ 	.word	0x00000014
        /*01b8*/ 	.word	0x00000020
        /*01bc*/ 	.short	0x010a
        /*01be*/ 	.byte	0x3f
	.zero		1


	//   ....[21]....
        /*01c0*/ 	.word	0x00008450
        /*01c4*/ 	.word	0x00000005
        /*01c8*/ 	.word	0x00000000
        /*01cc*/ 	.short	0x010a
        /*01ce*/ 	.byte	0x3f
	.zero		1


	//   ....[22]....
        /*01d0*/ 	.word	0x000084a0
        /*01d4*/ 	.word	0x00000007
        /*01d8*/ 	.word	0x00000000
        /*01dc*/ 	.short	0x010a
        /*01de*/ 	.byte	0x3f
	.zero		1


	//   ....[23]....
        /*01e0*/ 	.word	0x000084f0
        /*01e4*/ 	.word	0x00000006
        /*01e8*/ 	.word	0x00000000
        /*01ec*/ 	.short	0x010a
        /*01ee*/ 	.byte	0x3f
	.zero		1


	//----- nvinfo : EIATTR_NUM_MBARRIERS
	.align		4
.L_28:
        /*01f0*/ 	.byte	0x03, 0x38
        /*01f2*/ 	.short	0x000a


	//----- nvinfo : EIATTR_EXIT_INSTR_OFFSETS
	.align		4
        /*01f4*/ 	.byte	0x04, 0x1c
        /*01f6*/ 	.short	(.L_30 - .L_29)


	//   ....[0]....
.L_29:
        /*01f8*/ 	.word	0x00000680


	//   ....[1]....
        /*01fc*/ 	.word	0x00000f30


	//   ....[2]....
        /*0200*/ 	.word	0x00006b70


	//   ....[3]....
        /*0204*/ 	.word	0x00007190


	//   ....[4]....
        /*0208*/ 	.word	0x00008280


	//----- nvinfo : EIATTR_MAX_THREADS
	.align		4
.L_30:
        /*020c*/ 	.byte	0x04, 0x05
        /*020e*/ 	.short	(.L_32 - .L_31)
.L_31:
        /*0210*/ 	.word	0x00000180
        /*0214*/ 	.word	0x00000001
        /*0218*/ 	.word	0x00000001


	//----- nvinfo : EIATTR_CRS_STACK_SIZE
	.align		4
.L_32:
        /*021c*/ 	.byte	0x04, 0x1e
        /*021e*/ 	.short	(.L_34 - .L_33)
.L_33:
        /*0220*/ 	.word	0x00000000


	//----- nvinfo : EIATTR_CBANK_PARAM_SIZE
	.align		4
.L_34:
        /*0224*/ 	.byte	0x03, 0x19
        /*0226*/ 	.short	0x0570


	//----- nvinfo : EIATTR_PARAM_CBANK
	.align		4
        /*0228*/ 	.byte	0x04, 0x0a
        /*022a*/ 	.short	(.L_36 - .L_35)
	.align		4
.L_35:
        /*022c*/ 	.word	index@(.nv.constant0._ZN7cutlass13device_kernelINS_4gemm6kernel13GemmUniversalIN4cute5tupleIJiiiiEEENS1_10collective13CollectiveMmaINS1_40MainloopSm90TmaGmmaWarpSpecializedSparseILi4ENS5_IJNS4_1CILi1EEESB_SB_EEENS1_35KernelTmaWarpSpecializedCooperativeEEENS5_IJNSA_ILi128EEESF_SF_EEENS_10bfloat16_tENS5_IJNS4_6LayoutINS5_IJiNS5_IJNSA_ILi2EEEiEEEiEEENS5_IJlNS5_IJSB_SJ_EEElEEEEENSI_INS5_IJNS5_IJNS5_IJNSA_ILi8EEESJ_NSA_ILi4EEEEEEiEEENS5_IJNS5_IJNSA_ILi16EEESJ_SQ_EEEiEEEiEEENS5_IJNS5_IJNS5_IJSF_ST_NSA_ILi2048EEEEEENSA_ILi8192EEEEEENS5_IJNS5_IJSB_NSA_ILi1024EEENSA_ILi32EEEEEElEEElEEEEEEEESH_NS5_IJlSB_lEEENS4_8TiledMMAINS4_8MMA_AtomIJNS4_4SM904GMMA6SPARSE29GMMA_64x128x32_F32BF16BF16_SSILNS1C_5MajorE0ELS1F_0ELNS1C_7ScaleInE1ELS1G_1ELNS1C_9SparseSelE0EEEEEENSI_INS5_IJSJ_SB_SB_EEENS5_IJSB_NSA_ILi0EEES1L_EEEEENS5_IJNS4_10UnderscoreES1O_S1O_EEEEENS4_13SM90_TMA_LOADENS4_14ComposedLayoutINS4_7SwizzleILi3ELi4ELi3EEENS4_25smem_sparse_ptr_flag_bitsILi2ELi16EEENSI_INS5_IJNS5_IJSB_SP_EEENS5_IJSJ_NSA_ILi64EEEEEEEEENS5_IJNS5_IJS1L_SF_EEESM_EEEEEEEvNS4_8identityES1R_NS1S_IS1U_NS4_18smem_ptr_flag_bitsILi16EEENSI_INS5_IJSP_S1Y_EEENS5_IJS1Y_SB_EEEEEEEvS25_EENS_8epilogue10collective6detail29Sm90TmaWarpSpecializedAdapterINS2E_15DefaultEpilogueIfNS5_IJSB_llEEES2I_NS2D_6thread17LinearCombinationIfLi1EffLNS2J_9ScaleType4KindE0ELNS_15FloatRoundStyleE2EfEENS1_15EpilogueDefaultEEEEEvvEEEEvNT_6ParamsE)
        /*0230*/ 	.short	0x0210
        /*0232*/ 	.short	0x0570


	//----- nvinfo : EIATTR_SW_WAR
	.align		4
.L_36:
        /*0234*/ 	.byte	0x04, 0x36
        /*0236*/ 	.short	(.L_38 - .L_37)
.L_37:
        /*0238*/ 	.word	0x00000008
.L_38:


//--------------------- .nv.callgraph             --------------------------
	.section	.nv.callgraph,"",@"SHT_CUDA_CALLGRAPH"
	.align	4
	.sectionentsize	8
	.align		4
        /*0000*/ 	.word	0x00000000
	.align		4
        /*0004*/ 	.word	0xffffffff
	.align		4
        /*0008*/ 	.word	0x00000000
	.align		4
        /*000c*/ 	.word	0xfffffffe
	.align		4
        /*0010*/ 	.word	0x00000000
	.align		4
        /*0014*/ 	.word	0xfffffffd
	.align		4
        /*0018*/ 	.word	0x00000000
	.align		4
        /*001c*/ 	.word	0xfffffffc


//--------------------- .nv.constant4             --------------------------
	.section	.nv.constant4,"a",@progbits
	.align	8
	.align		8
.nv.constant4:
        /*0000*/ 	.dword	_ZN39_INTERNAL_d43db276_4_k_cu_6f4a1652_27934cuda3std3__45__cpo5beginE
	.align		8
        /*0008*/ 	.dword	_ZN39_INTERNAL_d43db276_4_k_cu_6f4a1652_27934cuda3std3__45__cpo3endE
	.align		8
        /*0010*/ 	.dword	_ZN39_INTERNAL_d43db276_4_k_cu_6f4a1652_27934cuda3std3__45__cpo6cbeginE
	.align		8
        /*0018*/ 	.dword	_ZN39_INTERNAL_d43db276_4_k_cu_6f4a1652_27934cuda3std3__45__cpo4cendE
	.align		8
        /*0020*/ 	.dword	_ZN39_INTERNAL_d43db276_4_k_cu_6f4a1652_27934cuda3std3__441_GLOBAL__N__d43db276_4_k_cu_6f4a1652_27936ignoreE
	.align		8
        /*0028*/ 	.dword	_ZN39_INTERNAL_d43db276_4_k_cu_6f4a1652_27934cuda3std3__419piecewise_constructE
	.align		8
        /*0030*/ 	.dword	_ZN39_INTERNAL_d43db276_4_k_cu_6f4a1652_27934cuda3std3__48in_placeE
	.align		8
        /*0038*/ 	.dword	_ZN39_INTERNAL_d43db276_4_k_cu_6f4a1652_27934cuda3std6ranges3__45__cpo4swapE
	.align		8
        /*0040*/ 	.dword	_ZN39_INTERNAL_d43db276_4_k_cu_6f4a1652_27934cuda3std6ranges3__45__cpo9iter_moveE
	.align		8
        /*0048*/ 	.dword	_ZN39_INTERNAL_d43db276_4_k_cu_6f4a1652_27934cute7productE
	.align		8
        /*0050*/ 	.dword	_ZN39_INTERNAL_d43db276_4_k_cu_6f4a1652_27934cute1_E


//--------------------- .text._ZN7cutlass13device_kernelINS_4gemm6kernel13GemmUniversalIN4cute5tupleIJiiiiEEENS1_10collective13CollectiveMmaINS1_40MainloopSm90TmaGmmaWarpSpecializedSparseILi4ENS5_IJNS4_1CILi1EEESB_SB_EEENS1_35KernelTmaWarpSpecializedCooperativeEEENS5_IJNSA_ILi128EEESF_SF_EEENS_10bfloat16_tENS5_IJNS4_6LayoutINS5_IJiNS5_IJNSA_ILi2EEEiEEEiEEENS5_IJlNS5_IJSB_SJ_EEElEEEEENSI_INS5_IJNS5_IJNS5_IJNSA_ILi8EEESJ_NSA_ILi4EEEEEEiEEENS5_IJNS5_IJNSA_ILi16EEESJ_SQ_EEEiEEEiEEENS5_IJNS5_IJNS5_IJSF_ST_NSA_ILi2048EEEEEENSA_ILi8192EEEEEENS5_IJNS5_IJSB_NSA_ILi1024EEENSA_ILi32EEEEEElEEElEEEEEEEESH_NS5_IJlSB_lEEENS4_8TiledMMAINS4_8MMA_AtomIJNS4_4SM904GMMA6SPARSE29GMMA_64x128x32_F32BF16BF16_SSILNS1C_5MajorE0ELS1F_0ELNS1C_7ScaleInE1ELS1G_1ELNS1C_9SparseSelE0EEEEEENSI_INS5_IJSJ_SB_SB_EEENS5_IJSB_NSA_ILi0EEES1L_EEEEENS5_IJNS4_10UnderscoreES1O_S1O_EEEEENS4_13SM90_TMA_LOADENS4_14ComposedLayoutINS4_7SwizzleILi3ELi4ELi3EEENS4_25smem_sparse_ptr_flag_bitsILi2ELi16EEENSI_INS5_IJNS5_IJSB_SP_EEENS5_IJSJ_NSA_ILi64EEEEEEEEENS5_IJNS5_IJS1L_SF_EEESM_EEEEEEEvNS4_8identityES1R_NS1S_IS1U_NS4_18smem_ptr_flag_bitsILi16EEENSI_INS5_IJSP_S1Y_EEENS5_IJS1Y_SB_EEEEEEEvS25_EENS_8epilogue10collective6detail29Sm90TmaWarpSpecializedAdapterINS2E_15DefaultEpilogueIfNS5_IJSB_llEEES2I_NS2D_6thread17LinearCombinationIfLi1EffLNS2J_9ScaleType4KindE0ELNS_15FloatRoundStyleE2EfEENS1_15EpilogueDefaultEEEEEvvEEEEvNT_6ParamsE --------------------------
	.section	.text._ZN7cutlass13device_kernelINS_4gemm6kernel13GemmUniversalIN4cute5tupleIJiiiiEEENS1_10collective13CollectiveMmaINS1_40MainloopSm90TmaGmmaWarpSpecializedSparseILi4ENS5_IJNS4_1CILi1EEESB_SB_EEENS1_35KernelTmaWarpSpecializedCooperativeEEENS5_IJNSA_ILi128EEESF_SF_EEENS_10bfloat16_tENS5_IJNS4_6LayoutINS5_IJiNS5_IJNSA_ILi2EEEiEEEiEEENS5_IJlNS5_IJSB_SJ_EEElEEEEENSI_INS5_IJNS5_IJNS5_IJNSA_ILi8EEESJ_NSA_ILi4EEEEEEiEEENS5_IJNS5_IJNSA_ILi16EEESJ_SQ_EEEiEEEiEEENS5_IJNS5_IJNS5_IJSF_ST_NSA_ILi2048EEEEEENSA_ILi8192EEEEEENS5_IJNS5_IJSB_NSA_ILi1024EEENSA_ILi32EEEEEElEEElEEEEEEEESH_NS5_IJlSB_lEEENS4_8TiledMMAINS4_8MMA_AtomIJNS4_4SM904GMMA6SPARSE29GMMA_64x128x32_F32BF16BF16_SSILNS1C_5MajorE0ELS1F_0ELNS1C_7ScaleInE1ELS1G_1ELNS1C_9SparseSelE0EEEEEENSI_INS5_IJSJ_SB_SB_EEENS5_IJSB_NSA_ILi0EEES1L_EEEEENS5_IJNS4_10UnderscoreES1O_S1O_EEEEENS4_13SM90_TMA_LOADENS4_14ComposedLayoutINS4_7SwizzleILi3ELi4ELi3EEENS4_25smem_sparse_ptr_flag_bitsILi2ELi16EEENSI_INS5_IJNS5_IJSB_SP_EEENS5_IJSJ_NSA_ILi64EEEEEEEEENS5_IJNS5_IJS1L_SF_EEESM_EEEEEEEvNS4_8identityES1R_NS1S_IS1U_NS4_18smem_ptr_flag_bitsILi16EEENSI_INS5_IJSP_S1Y_EEENS5_IJS1Y_SB_EEEEEEEvS25_EENS_8epilogue10collective6detail29Sm90TmaWarpSpecializedAdapterINS2E_15DefaultEpilogueIfNS5_IJSB_llEEES2I_NS2D_6thread17LinearCombinationIfLi1EffLNS2J_9ScaleType4KindE0ELNS_15FloatRoundStyleE2EfEENS1_15EpilogueDefaultEEEEEvvEEEEvNT_6ParamsE,"ax",@progbits
	.align	128
.text._ZN7cutlass13device_kernelINS_4gemm6kernel13GemmUniversalIN4cute5tupleIJiiiiEEENS1_10collective13CollectiveMmaINS1_40MainloopSm90TmaGmmaWarpSpecializedSparseILi4ENS5_IJNS4_1CILi1EEESB_SB_EEENS1_35KernelTmaWarpSpecializedCooperativeEEENS5_IJNSA_ILi128EEESF_SF_EEENS_10bfloat16_tENS5_IJNS4_6LayoutINS5_IJiNS5_IJNSA_ILi2EEEiEEEiEEENS5_IJlNS5_IJSB_SJ_EEElEEEEENSI_INS5_IJNS5_IJNS5_IJNSA_ILi8EEESJ_NSA_ILi4EEEEEEiEEENS5_IJNS5_IJNSA_ILi16EEESJ_SQ_EEEiEEEiEEENS5_IJNS5_IJNS5_IJSF_ST_NSA_ILi2048EEEEEENSA_ILi8192EEEEEENS5_IJNS5_IJSB_NSA_ILi1024EEENSA_ILi32EEEEEElEEElEEEEEEEESH_NS5_IJlSB_lEEENS4_8TiledMMAINS4_8MMA_AtomIJNS4_4SM904GMMA6SPARSE29GMMA_64x128x32_F32BF16BF16_SSILNS1C_5MajorE0ELS1F_0ELNS1C_7ScaleInE1ELS1G_1ELNS1C_9SparseSelE0EEEEEENSI_INS5_IJSJ_SB_SB_EEENS5_IJSB_NSA_ILi0EEES1L_EEEEENS5_IJNS4_10UnderscoreES1O_S1O_EEEEENS4_13SM90_TMA_LOADENS4_14ComposedLayoutINS4_7SwizzleILi3ELi4ELi3EEENS4_25smem_sparse_ptr_flag_bitsILi2ELi16EEENSI_INS5_IJNS5_IJSB_SP_EEENS5_IJSJ_NSA_ILi64EEEEEEEEENS5_IJNS5_IJS1L_SF_EEESM_EEEEEEEvNS4_8identityES1R_NS1S_IS1U_NS4_18smem_ptr_flag_bitsILi16EEENSI_INS5_IJSP_S1Y_EEENS5_IJS1Y_SB_EEEEEEEvS25_EENS_8epilogue10collective6detail29Sm90TmaWarpSpecializedAdapterINS2E_15DefaultEpilogueIfNS5_IJSB_llEEES2I_NS2D_6thread17LinearCombinationIfLi1EffLNS2J_9ScaleType4KindE0ELNS_15FloatRoundStyleE2EfEENS1_15EpilogueDefaultEEEEEvvEEEEvNT_6ParamsE:
        .type           _ZN7cutlass13device_kernelINS_4gemm6kernel13GemmUniversalIN4cute5tupleIJiiiiEEENS1_10collective13CollectiveMmaINS1_40MainloopSm90TmaGmmaWarpSpecializedSparseILi4ENS5_IJNS4_1CILi1EEESB_SB_EEENS1_35KernelTmaWarpSpecializedCooperativeEEENS5_IJNSA_ILi128EEESF_SF_EEENS_10bfloat16_tENS5_IJNS4_6LayoutINS5_IJiNS5_IJNSA_ILi2EEEiEEEiEEENS5_IJlNS5_IJSB_SJ_EEElEEEEENSI_INS5_IJNS5_IJNS5_IJNSA_ILi8EEESJ_NSA_ILi4EEEEEEiEEENS5_IJNS5_IJNSA_ILi16EEESJ_SQ_EEEiEEEiEEENS5_IJNS5_IJNS5_IJSF_ST_NSA_ILi2048EEEEEENSA_ILi8192EEEEEENS5_IJNS5_IJSB_NSA_ILi1024EEENSA_ILi32EEEEEElEEElEEEEEEEESH_NS5_IJlSB_lEEENS4_8TiledMMAINS4_8MMA_AtomIJNS4_4SM904GMMA6SPARSE29GMMA_64x128x32_F32BF16BF16_SSILNS1C_5MajorE0ELS1F_0ELNS1C_7ScaleInE1ELS1G_1ELNS1C_9SparseSelE0EEEEEENSI_INS5_IJSJ_SB_SB_EEENS5_IJSB_NSA_ILi0EEES1L_EEEEENS5_IJNS4_10UnderscoreES1O_S1O_EEEEENS4_13SM90_TMA_LOADENS4_14ComposedLayoutINS4_7SwizzleILi3ELi4ELi3EEENS4_25smem_sparse_ptr_flag_bitsILi2ELi16EEENSI_INS5_IJNS5_IJSB_SP_EEENS5_IJSJ_NSA_ILi64EEEEEEEEENS5_IJNS5_IJS1L_SF_EEESM_EEEEEEEvNS4_8identityES1R_NS1S_IS1U_NS4_18smem_ptr_flag_bitsILi16EEENSI_INS5_IJSP_S1Y_EEENS5_IJS1Y_SB_EEEEEEEvS25_EENS_8epilogue10collective6detail29Sm90TmaWarpSpecializedAdapterINS2E_15DefaultEpilogueIfNS5_IJSB_llEEES2I_NS2D_6thread17LinearCombinationIfLi1EffLNS2J_9ScaleType4KindE0ELNS_15FloatRoundStyleE2EfEENS1_15EpilogueDefaultEEEEEvvEEEEvNT_6ParamsE,@function
        .size           _ZN7cutlass13device_kernelINS_4gemm6kernel13GemmUniversalIN4cute5tupleIJiiiiEEENS1_10collective13CollectiveMmaINS1_40MainloopSm90TmaGmmaWarpSpecializedSparseILi4ENS5_IJNS4_1CILi1EEESB_SB_EEENS1_35KernelTmaWarpSpecializedCooperativeEEENS5_IJNSA_ILi128EEESF_SF_EEENS_10bfloat16_tENS5_IJNS4_6LayoutINS5_IJiNS5_IJNSA_ILi2EEEiEEEiEEENS5_IJlNS5_IJSB_SJ_EEElEEEEENSI_INS5_IJNS5_IJNS5_IJNSA_ILi8EEESJ_NSA_ILi4EEEEEEiEEENS5_IJNS5_IJNSA_ILi16EEESJ_SQ_EEEiEEEiEEENS5_IJNS5_IJNS5_IJSF_ST_NSA_ILi2048EEEEEENSA_ILi8192EEEEEENS5_IJNS5_IJSB_NSA_ILi1024EEENSA_ILi32EEEEEElEEElEEEEEEEESH_NS5_IJlSB_lEEENS4_8TiledMMAINS4_8MMA_AtomIJNS4_4SM904GMMA6SPARSE29GMMA_64x128x32_F32BF16BF16_SSILNS1C_5MajorE0ELS1F_0ELNS1C_7ScaleInE1ELS1G_1ELNS1C_9SparseSelE0EEEEEENSI_INS5_IJSJ_SB_SB_EEENS5_IJSB_NSA_ILi0EEES1L_EEEEENS5_IJNS4_10UnderscoreES1O_S1O_EEEEENS4_13SM90_TMA_LOADENS4_14ComposedLayoutINS4_7SwizzleILi3ELi4ELi3EEENS4_25smem_sparse_ptr_flag_bitsILi2ELi16EEENSI_INS5_IJNS5_IJSB_SP_EEENS5_IJSJ_NSA_ILi64EEEEEEEEENS5_IJNS5_IJS1L_SF_EEESM_EEEEEEEvNS4_8identityES1R_NS1S_IS1U_NS4_18smem_ptr_flag_bitsILi16EEENSI_INS5_IJSP_S1Y_EEENS5_IJS1Y_SB_EEEEEEEvS25_EENS_8epilogue10collective6detail29Sm90TmaWarpSpecializedAdapterINS2E_15DefaultEpilogueIfNS5_IJSB_llEEES2I_NS2D_6thread17LinearCombinationIfLi1EffLNS2J_9ScaleType4KindE0ELNS_15FloatRoundStyleE2EfEENS1_15EpilogueDefaultEEEEEvvEEEEvNT_6ParamsE,(.L_x_189 - _ZN7cutlass13device_kernelINS_4gemm6kernel13GemmUniversalIN4cute5tupleIJiiiiEEENS1_10collective13CollectiveMmaINS1_40MainloopSm90TmaGmmaWarpSpecializedSparseILi4ENS5_IJNS4_1CILi1EEESB_SB_EEENS1_35KernelTmaWarpSpecializedCooperativeEEENS5_IJNSA_ILi128EEESF_SF_EEENS_10bfloat16_tENS5_IJNS4_6LayoutINS5_IJiNS5_IJNSA_ILi2EEEiEEEiEEENS5_IJlNS5_IJSB_SJ_EEElEEEEENSI_INS5_IJNS5_IJNS5_IJNSA_ILi8EEESJ_NSA_ILi4EEEEEEiEEENS5_IJNS5_IJNSA_ILi16EEESJ_SQ_EEEiEEEiEEENS5_IJNS5_IJNS5_IJSF_ST_NSA_ILi2048EEEEEENSA_ILi8192EEEEEENS5_IJNS5_IJSB_NSA_ILi1024EEENSA_ILi32EEEEEElEEElEEEEEEEESH_NS5_IJlSB_lEEENS4_8TiledMMAINS4_8MMA_AtomIJNS4_4SM904GMMA6SPARSE29GMMA_64x128x32_F32BF16BF16_SSILNS1C_5MajorE0ELS1F_0ELNS1C_7ScaleInE1ELS1G_1ELNS1C_9SparseSelE0EEEEEENSI_INS5_IJSJ_SB_SB_EEENS5_IJSB_NSA_ILi0EEES1L_EEEEENS5_IJNS4_10UnderscoreES1O_S1O_EEEEENS4_13SM90_TMA_LOADENS4_14ComposedLayoutINS4_7SwizzleILi3ELi4ELi3EEENS4_25smem_sparse_ptr_flag_bitsILi2ELi16EEENSI_INS5_IJNS5_IJSB_SP_EEENS5_IJSJ_NSA_ILi64EEEEEEEEENS5_IJNS5_IJS1L_SF_EEESM_EEEEEEEvNS4_8identityES1R_NS1S_IS1U_NS4_18smem_ptr_flag_bitsILi16EEENSI_INS5_IJSP_S1Y_EEENS5_IJS1Y_SB_EEEEEEEvS25_EENS_8epilogue10collective6detail29Sm90TmaWarpSpecializedAdapterINS2E_15DefaultEpilogueIfNS5_IJSB_llEEES2I_NS2D_6thread17LinearCombinationIfLi1EffLNS2J_9ScaleType4KindE0ELNS_15FloatRoundStyleE2EfEENS1_15EpilogueDefaultEEEEEvvEEEEvNT_6ParamsE)
        .other          _ZN7cutlass13device_kernelINS_4gemm6kernel13GemmUniversalIN4cute5tupleIJiiiiEEENS1_10collective13CollectiveMmaINS1_40MainloopSm90TmaGmmaWarpSpecializedSparseILi4ENS5_IJNS4_1CILi1EEESB_SB_EEENS1_35KernelTmaWarpSpecializedCooperativeEEENS5_IJNSA_ILi128EEESF_SF_EEENS_10bfloat16_tENS5_IJNS4_6LayoutINS5_IJiNS5_IJNSA_ILi2EEEiEEEiEEENS5_IJlNS5_IJSB_SJ_EEElEEEEENSI_INS5_IJNS5_IJNS5_IJNSA_ILi8EEESJ_NSA_ILi4EEEEEEiEEENS5_IJNS5_IJNSA_ILi16EEESJ_SQ_EEEiEEEiEEENS5_IJNS5_IJNS5_IJSF_ST_NSA_ILi2048EEEEEENSA_ILi8192EEEEEENS5_IJNS5_IJSB_NSA_ILi1024EEENSA_ILi32EEEEEElEEElEEEEEEEESH_NS5_IJlSB_lEEENS4_8TiledMMAINS4_8MMA_AtomIJNS4_4SM904GMMA6SPARSE29GMMA_64x128x32_F32BF16BF16_SSILNS1C_5MajorE0ELS1F_0ELNS1C_7ScaleInE1ELS1G_1ELNS1C_9SparseSelE0EEEEEENSI_INS5_IJSJ_SB_SB_EEENS5_IJSB_NSA_ILi0EEES1L_EEEEENS5_IJNS4_10UnderscoreES1O_S1O_EEEEENS4_13SM90_TMA_LOADENS4_14ComposedLayoutINS4_7SwizzleILi3ELi4ELi3EEENS4_25smem_sparse_ptr_flag_bitsILi2ELi16EEENSI_INS5_IJNS5_IJSB_SP_EEENS5_IJSJ_NSA_ILi64EEEEEEEEENS5_IJNS5_IJS1L_SF_EEESM_EEEEEEEvNS4_8identityES1R_NS1S_IS1U_NS4_18smem_ptr_flag_bitsILi16EEENSI_INS5_IJSP_S1Y_EEENS5_IJS1Y_SB_EEEEEEEvS25_EENS_8epilogue10collective6detail29Sm90TmaWarpSpecializedAdapterINS2E_15DefaultEpilogueIfNS5_IJSB_llEEES2I_NS2D_6thread17LinearCombinationIfLi1EffLNS2J_9ScaleType4KindE0ELNS_15FloatRoundStyleE2EfEENS1_15EpilogueDefaultEEEEEvvEEEEvNT_6ParamsE,@"STO_CUDA_ENTRY STV_DEFAULT"
_ZN7cutlass13device_kernelINS_4gemm6kernel13GemmUniversalIN4cute5tupleIJiiiiEEENS1_10collective13CollectiveMmaINS1_40MainloopSm90TmaGmmaWarpSpecializedSparseILi4ENS5_IJNS4_1CILi1EEESB_SB_EEENS1_35KernelTmaWarpSpecializedCooperativeEEENS5_IJNSA_ILi128EEESF_SF_EEENS_10bfloat16_tENS5_IJNS4_6LayoutINS5_IJiNS5_IJNSA_ILi2EEEiEEEiEEENS5_IJlNS5_IJSB_SJ_EEElEEEEENSI_INS5_IJNS5_IJNS5_IJNSA_ILi8EEESJ_NSA_ILi4EEEEEEiEEENS5_IJNS5_IJNSA_ILi16EEESJ_SQ_EEEiEEEiEEENS5_IJNS5_IJNS5_IJSF_ST_NSA_ILi2048EEEEEENSA_ILi8192EEEEEENS5_IJNS5_IJSB_NSA_ILi1024EEENSA_ILi32EEEEEElEEElEEEEEEEESH_NS5_IJlSB_lEEENS4_8TiledMMAINS4_8MMA_AtomIJNS4_4SM904GMMA6SPARSE29GMMA_64x128x32_F32BF16BF16_SSILNS1C_5MajorE0ELS1F_0ELNS1C_7ScaleInE1ELS1G_1ELNS1C_9SparseSelE0EEEEEENSI_INS5_IJSJ_SB_SB_EEENS5_IJSB_NSA_ILi0EEES1L_EEEEENS5_IJNS4_10UnderscoreES1O_S1O_EEEEENS4_13SM90_TMA_LOADENS4_14ComposedLayoutINS4_7SwizzleILi3ELi4ELi3EEENS4_25smem_sparse_ptr_flag_bitsILi2ELi16EEENSI_INS5_IJNS5_IJSB_SP_EEENS5_IJSJ_NSA_ILi64EEEEEEEEENS5_IJNS5_IJS1L_SF_EEESM_EEEEEEEvNS4_8identityES1R_NS1S_IS1U_NS4_18smem_ptr_flag_bitsILi16EEENSI_INS5_IJSP_S1Y_EEENS5_IJS1Y_SB_EEEEEEEvS25_EENS_8epilogue10collective6detail29Sm90TmaWarpSpecializedAdapterINS2E_15DefaultEpilogueIfNS5_IJSB_llEEES2I_NS2D_6thread17LinearCombinationIfLi1EffLNS2J_9ScaleType4KindE0ELNS_15FloatRoundStyleE2EfEENS1_15EpilogueDefaultEEEEEvvEEEEvNT_6ParamsE:
[----:B------:R-:W-:Y:S01]  /*0000*/  LDC R1, c[0x0][0x28] ;  /* 0x00000a00ff017b82 */ /* 0x000fe20000000800 */
[----:B------:R-:W0:Y:S01]  /*0010*/  S2R R4, SR_TID.X ;  /* 0x0000000000047919 */ /* 0x000e220000002100 */
[----:B------:R-:W-:Y:S01]  /*0020*/  ELECT P0, URZ, PT ;  /* 0x00000000003f782f */ /* 0x000fe20003800000 */
[----:B------:R-:W-:Y:S01]  /*0030*/  BSSY B0, `(.L_x_0) ;  /* 0x0000012000007945 */ /* 0x000fe20003800000 */
[--C-:B0-----:R-:W-:Y:S02]  /*0040*/  SHF.R.U32.HI R0, RZ, 0x5, R4.reuse ;  /* 0x00000005ff007819 */ /* 0x101fe40000011604 */
[----:B------:R-:W-:-:S03]  /*0050*/  SHF.R.U32.HI R16, RZ, 0x7, R4 ;  /* 0x00000007ff107819 */ /* 0x000fc60000011604 */
[----:B------:R-:W0:Y:S04]  /*0060*/  SHFL.IDX PT, R6, R0, RZ, 0x1f ;  /* 0x00001fff00067589 */ /* 0x000e2800000e0000 */
[----:B------:R1:W2:Y:S01]  /*0070*/  SHFL.IDX PT, R12, R16, RZ, 0x1f ;  /* 0x00001fff100c7589 */ /* 0x0002a200000e0000 */
[----:B0-----:R-:W-:-:S13]  /*0080*/  ISETP.NE.OR P0, PT, R6, RZ, !P0 ;  /* 0x000000ff0600720c */ /* 0x001fda0004705670 */
[----:B-12---:R-:W-:Y:S05]  /*0090*/  @P0 BRA `(.L_x_1) ;  /* 0x00000000002c0947 */ /* 0x006fea0003800000 */
[----:B------:R-:W-:Y:S02]  /*00a0*/  ULDC.64 UR4, c[0x0][0x198] ;  /* 0x0000660000047ab9 */ /* 0x000fe40000000a00 */
[----:B------:R-:W-:Y:S02]  /*00b0*/  UIADD3 UR6, UP0, UR4, 0xf0, URZ ;  /* 0x000000f004067890 */ /* 0x000fe4000ff1e03f */
[----:B------:R-:W-:Y:S02]  /*00c0*/  UIADD3 UR8, UP1, UR4, 0x1f0, URZ ;  /* 0x000001f004087890 */ /* 0x000fe4000ff3e03f */
[----:B------:R-:W-:Y:S02]  /*00d0*/  UIADD3 UR4, UP2, UR4, 0x2f0, URZ ;  /* 0x000002f004047890 */ /* 0x000fe4000ff5e03f */
[----:B------:R-:W-:Y:S02]  /*00e0*/  UIADD3.X UR7, URZ, UR5, URZ, UP0, !UPT ;  /* 0x000000053f077290 */ /* 0x000fe400087fe43f */
[----:B------:R-:W-:-:S02]  /*00f0*/  UIADD3.X UR9, URZ, UR5, URZ, UP1, !UPT ;  /* 0x000000053f097290 */ /* 0x000fc40008ffe43f */
[----:B------:R-:W-:-:S05]  /*0100*/  UIADD3.X UR5, URZ, UR5, URZ, UP2, !UPT ;  /* 0x000000053f057290 */ /* 0x000fca00097fe43f */
[----:B------:R0:W-:Y:S02]  /*0110*/  UTMACCTL.PF [UR6] ;  /* 0x00000000060079b9 */ /* 0x0001e40008040000 */
[----:B------:R0:W-:Y:S02]  /*0120*/  UTMACCTL.PF [UR8] ;  /* 0x00000000080079b9 */ /* 0x0001e40008040000 */
[----:B------:R0:W-:Y:S02]  /*0130*/  UTMACCTL.PF [UR4] ;  /* 0x00000000040079b9 */ /* 0x0001e40008040000 */
[----:B0-----:R-:W-:Y:S01]  /*0140*/  NOP ;  /* 0x0000000000007918 */ /* 0x001fe20000000000 */
.L_x_1:
[----:B------:R-:W-:Y:S05]  /*0150*/  BSYNC B0 ;  /* 0x0000000000007941 */ /* 0x000fea0003800000 */
.L_x_0:
[----:B------:R-:W0:Y:S02]  /*0160*/  SHFL.IDX PT, R2, R0, RZ, 0x1f ;  /* 0x00001fff00027589 */ /* 0x000e2400000e0000 */
[----:B0-----:R-:W-:-:S13]  /*0170*/  ISETP.NE.AND P0, PT, R2, RZ, PT ;  /* 0x000000ff0200720c */ /* 0x001fda0003f05270 */
[----:B------:R-:W-:Y:S05]  /*0180*/  @P0 BRA `(.L_x_2) ;  /* 0x0000000000580947 */ /* 0x000fea0003800000 */
[----:B------:R-:W0:Y:S01]  /*0190*/  S2UR UR8, SR_CgaCtaId ;  /* 0x00000000000879c3 */ /* 0x000e220000008800 */
[----:B------:R-:W-:Y:S01]  /*01a0*/  UMOV UR4, 0x400 ;  /* 0x0000040000047882 */ /* 0x000fe20000000000 */
[----:B------:R-:W-:Y:S01]  /*01b0*/  UMOV UR5, 0x1 ;  /* 0x0000000100057882 */ /* 0x000fe20000000000 */
[----:B------:R-:W-:Y:S01]  /*01c0*/  UMOV UR6, 0x100 ;  /* 0x0000010000067882 */ /* 0x000fe20000000000 */
[----:B------:R-:W-:Y:S01]  /*01d0*/  ELECT P0, URZ, PT ;  /* 0x00000000003f782f */ /* 0x000fe20003800000 */
[----:B------:R-:W-:-:S04]  /*01e0*/  UIADD3 UR6, -UR6, 0x100000, URZ ;  /* 0x0010000006067890 */ /* 0x000fc8000fffe13f */
[----:B------:R-:W-:Y:S02]  /*01f0*/  USHF.L.U32 UR7, UR6, 0xb, URZ ;  /* 0x0000000b06077899 */ /* 0x000fe4000800063f */
[----:B------:R-:W-:Y:S02]  /*0200*/  USHF.L.U32 UR6, UR6, 0x1, URZ ;  /* 0x0000000106067899 */ /* 0x000fe4000800063f */
[----:B0-----:R-:W-:Y:S02]  /*0210*/  ULEA UR8, UR8, UR4, 0x18 ;  /* 0x0000000408087291 */ /* 0x001fe4000f8ec03f */
[----:B------:R-:W-:-:S04]  /*0220*/  UIADD3 UR4, -UR5, 0x100000, URZ ;  /* 0x0010000005047890 */ /* 0x000fc8000fffe13f */
[----:B------:R-:W-:Y:S02]  /*0230*/  USHF.L.U32 UR5, UR4, 0xb, URZ ;  /* 0x0000000b04057899 */ /* 0x000fe4000800063f */
[----:B------:R-:W-:Y:S01]  /*0240*/  USHF.L.U32 UR4, UR4, 0x1, URZ ;  /* 0x0000000104047899 */ /* 0x000fe2000800063f */
[----:B------:R-:W0:Y:S11]  /*0250*/  FENCE.VIEW.ASYNC.S ;  /* 0x00000000000073c6 */ /* 0x000e360000000000 */
[----:B0-----:R0:W1:Y:S01]  /*0260*/  SYNCS.EXCH.64 URZ, [UR8], UR4 ;  /* 0x00000004083f75b2 */ /* 0x0010620008000100 */
[----:B------:R0:W2:Y:S01]  /*0270*/  SYNCS.EXCH.64 URZ, [UR8+0x20], UR6 ;  /* 0x00002006083f75b2 */ /* 0x0000a20008000100 */
[----:B------:R0:W3:Y:S01]  /*0280*/  SYNCS.EXCH.64 URZ, [UR8+0x8], UR4 ;  /* 0x00000804083f75b2 */ /* 0x0000e20008000100 */
[----:B------:R0:W4:Y:S01]  /*0290*/  SYNCS.EXCH.64 URZ, [UR8+0x28], UR6 ;  /* 0x00002806083f75b2 */ /* 0x0001220008000100 */
[----:B------:R0:W0:Y:S01]  /*02a0*/  SYNCS.EXCH.64 URZ, [UR8+0x10], UR4 ;  /* 0x00001004083f75b2 */ /* 0x0000220008000100 */
[----:B------:R0:W0:Y:S01]  /*02b0*/  SYNCS.EXCH.64 URZ, [UR8+0x30], UR6 ;  /* 0x00003006083f75b2 */ /* 0x0000220008000100 */
[----:B------:R0:W0:Y:S01]  /*02c0*/  SYNCS.EXCH.64 URZ, [UR8+0x18], UR4 ;  /* 0x00001804083f75b2 */ /* 0x0000220008000100 */
[----:B------:R0:W0:Y:S01]  /*02d0*/  SYNCS.EXCH.64 URZ, [UR8+0x38], UR6 ;  /* 0x00003806083f75b2 */ /* 0x0000220008000100 */
[----:B------:R-:W-:Y:S01]  /*02e0*/  NOP ;  /* 0x0000000000007918 */ /* 0x000fe20000000000 */
.L_x_2:
[----:B------:R-:W5:Y:S01]  /*02f0*/  SHFL.IDX PT, R0, R0, RZ, 0x1f ;  /* 0x00001fff00007589 */ /* 0x000f6200000e0000 */
[----:B------:R-:W-:Y:S01]  /*0300*/  ELECT P0, URZ, PT ;  /* 0x00000000003f782f */ /* 0x000fe20003800000 */
[----:B------:R-:W1:Y:S01]  /*0310*/  LDC R2, c[0x0][0x75c] ;  /* 0x0001d700ff027b82 */ /* 0x000e620000000800 */
[----:B------:R-:W-:Y:S01]  /*0320*/  SHF.R.S32.HI R3, RZ, 0x1f, R6 ;  /* 0x0000001fff037819 */ /* 0x000fe20000011406 */
[----:B------:R-:W2:Y:S01]  /*0330*/  S2R R7, SR_CTAID.Y ;  /* 0x0000000000077919 */ /* 0x000ea20000002600 */
[----:B0-----:R-:W-:Y:S01]  /*0340*/  UMOV UR4, 0x20 ;  /* 0x0000002000047882 */ /* 0x001fe20000000000 */
[----:B------:R-:W-:Y:S01]  /*0350*/  NOP ;  /* 0x0000000000007918 */ /* 0x000fe20000000000 */
[----:B------:R-:W-:Y:S01]  /*0360*/  NOP ;  /* 0x0000000000007918 */ /* 0x000fe20000000000 */
[----:B------:R-:W0:Y:S01]  /*0370*/  S2R R8, SR_CTAID.X ;  /* 0x0000000000087919 */ /* 0x000e220000002500 */
[----:B------:R-:W-:Y:S02]  /*0380*/  ISETP.NE.AND P2, PT, R12, RZ, PT ;  /* 0x000000ff0c00720c */ /* 0x000fe40003f45270 */
[----:B-----5:R-:W-:-:S02]  /*0390*/  ISETP.NE.OR P0, PT, R0, RZ, !P0 ;  /* 0x000000ff0000720c */ /* 0x020fc40004705670 */
[----:B-1----:R-:W-:Y:S02]  /*03a0*/  ISETP.NE.AND P4, PT, R2, 0x1, PT ;  /* 0x000000010200780c */ /* 0x002fe40003f85270 */
[----:B------:R-:W-:-:S04]  /*03b0*/  LEA.HI R0, R3, R6, RZ, 0x2 ;  /* 0x0000000603007211 */ /* 0x000fc800078f10ff */
[----:B------:R-:W-:-:S05]  /*03c0*/  LOP3.LUT R5, R0, 0xfffffffc, RZ, 0xc0, !PT ;  /* 0xfffffffc00057812 */ /* 0x000fca00078ec0ff */
[----:B------:R-:W-:Y:S01]  /*03d0*/  VOTEU.ALL UP0, P0 ;  /* 0x00000000003f7886 */ /* 0x000fe20000000000 */
[----:B------:R-:W-:Y:S01]  /*03e0*/  IMAD.IADD R6, R6, 0x1, -R5 ;  /* 0x0000000106067824 */ /* 0x000fe200078e0a05 */
[----:B------:R-:W0:Y:S01]  /*03f0*/  @P4 LDC R9, c[0x0][0x10] ;  /* 0x00000400ff094b82 */ /* 0x000e220000000800 */
[----:B------:R-:W-:Y:S01]  /*0400*/  VOTEU.ALL UP1, P0 ;  /* 0x00000000003f7886 */ /* 0x000fe20000020000 */
[----:B--2---:R-:W-:Y:S01]  /*0410*/  @P4 IMAD.MOV.U32 R2, RZ, RZ, R7 ;  /* 0x000000ffff024224 */ /* 0x004fe200078e0007 */
[----:B------:R-:W-:Y:S01]  /*0420*/  @!UP0 UMOV UR6, 0x400 ;  /* 0x0000040000068882 */ /* 0x000fe20000000000 */
[----:B------:R-:W-:-:S04]  /*0430*/  @!UP0 UIADD3 UR4, -UR4, 0x100000, URZ ;  /* 0x0010000004048890 */ /* 0x000fc8000fffe13f */
[----:B------:R-:W-:Y:S02]  /*0440*/  @!UP0 USHF.L.U32 UR5, UR4, 0xb, URZ ;  /* 0x0000000b04058899 */ /* 0x000fe4000800063f */
[----:B------:R-:W-:Y:S01]  /*0450*/  @!UP0 USHF.L.U32 UR4, UR4, 0x1, URZ ;  /* 0x0000000104048899 */ /* 0x000fe2000800063f */
[----:B------:R-:W-:Y:S01]  /*0460*/  ISETP.NE.AND P1, PT, R6, 0x3, PT ;  /* 0x000000030600780c */ /* 0x000fe20003f25270 */
[----:B------:R-:W-:Y:S01]  /*0470*/  @P4 IMAD.MOV.U32 R3, RZ, RZ, RZ ;  /* 0x000000ffff034224 */ /* 0x000fe200078e00ff */
[----:B------:R-:W1:Y:S01]  /*0480*/  @!UP0 S2UR UR7, SR_CgaCtaId ;  /* 0x00000000000789c3 */ /* 0x000e620000008800 */
[----:B------:R-:W-:-:S07]  /*0490*/  @P4 IMAD.MOV.U32 R5, RZ, RZ, RZ ;  /* 0x000000ffff054224 */ /* 0x000fce00078e00ff */
[----:B------:R-:W2:Y:S01]  /*04a0*/  @!P4 LDC R10, c[0x0][0xc] ;  /* 0x00000300ff0acb82 */ /* 0x000ea20000000800 */
[----:B0-----:R-:W-:-:S04]  /*04b0*/  @P4 IMAD.WIDE.U32 R2, R8, R9, R2 ;  /* 0x0000000908024225 */ /* 0x001fc800078e0002 */
[----:B------:R-:W-:Y:S02]  /*04c0*/  IMAD.MOV.U32 R9, RZ, RZ, RZ ;  /* 0x000000ffff097224 */ /* 0x000fe400078e00ff */
[----:B------:R-:W-:Y:S01]  /*04d0*/  @P4 IMAD.IADD R3, R3, 0x1, R5 ;  /* 0x0000000103034824 */ /* 0x000fe200078e0205 */
[----:B------:R-:W-:Y:S01]  /*04e0*/  LOP3.LUT R5, R4, 0x7f, RZ, 0xc0, !PT ;  /* 0x0000007f04057812 */ /* 0x000fe200078ec0ff */
[----:B-1----:R-:W-:Y:S01]  /*04f0*/  @!UP0 ULEA UR8, UR7, UR6, 0x18 ;  /* 0x0000000607088291 */ /* 0x002fe2000f8ec03f */
[----:B------:R-:W-:Y:S02]  /*0500*/  VOTEU.ALL UP0, P0 ;  /* 0x00000000003f7886 */ /* 0x000fe40000000000 */
[----:B------:R-:W-:Y:S01]  /*0510*/  ULDC UR6, c[0x0][0xc] ;  /* 0x0000030000067ab9 */ /* 0x000fe20000000800 */
[----:B------:R-:W-:Y:S01]  /*0520*/  ULDC UR7, c[0x0][0x10] ;  /* 0x0000040000077ab9 */ /* 0x000fe20000000800 */
[----:B------:R-:W-:Y:S01]  /*0530*/  ISETP.EQ.OR P0, PT, R6, RZ, !P1 ;  /* 0x000000ff0600720c */ /* 0x000fe20004f02670 */
[----:B--2---:R-:W-:-:S03]  /*0540*/  @!P4 IMAD.WIDE.U32 R10, R10, R7, R8 ;  /* 0x000000070a0ac225 */ /* 0x004fc600078e0008 */
[C---:B------:R-:W-:Y:S01]  /*0550*/  ISETP.EQ.AND P0, PT, R12.reuse, RZ, P0 ;  /* 0x000000ff0c00720c */ /* 0x040fe20000702270 */
[----:B------:R-:W0:Y:S02]  /*0560*/  FENCE.VIEW.ASYNC.S ;  /* 0x00000000000073c6 */ /* 0x000e240000000000 */
[----:B0-----:R-:W3:Y:S01]  /*0570*/  @!UP0 SYNCS.EXCH.64 URZ, [UR8+0x50], UR4 ;  /* 0x00005004083f85b2 */ /* 0x001ee20008000100 */
[----:B------:R-:W-:Y:S01]  /*0580*/  VIADD R12, R12, 0xffffffff ;  /* 0xffffffff0c0c7836 */ /* 0x000fe20000000000 */
[----:B------:R-:W-:Y:S01]  /*0590*/  SEL R0, RZ, 0x1, !P0 ;  /* 0x00000001ff007807 */ /* 0x000fe20004000000 */
[----:B------:R-:W-:Y:S02]  /*05a0*/  @!P4 IMAD.MOV.U32 R2, RZ, RZ, R10 ;  /* 0x000000ffff02c224 */ /* 0x000fe400078e000a */
[----:B------:R-:W-:Y:S01]  /*05b0*/  @!P4 IMAD.MOV.U32 R3, RZ, RZ, R11 ;  /* 0x000000ffff03c224 */ /* 0x000fe200078e000b */
[----:B------:R-:W-:-:S04]  /*05c0*/  ISETP.GE.U32.AND P1, PT, R12, 0x2, PT ;  /* 0x000000020c00780c */ /* 0x000fc80003f26070 */
[----:B------:R-:W-:Y:S01]  /*05d0*/  SEL R0, R0, 0x2, P1 ;  /* 0x0000000200007807 */ /* 0x000fe20000800000 */
[----:B------:R0:W3:Y:S01]  /*05e0*/  @!UP1 SYNCS.EXCH.64 URZ, [UR8+0x58], UR4 ;  /* 0x00005804083f95b2 */ /* 0x0000e20008000100 */
[----:B------:R-:W-:Y:S01]  /*05f0*/  NOP ;  /* 0x0000000000007918 */ /* 0x000fe20000000000 */
[----:B0-----:R-:W-:-:S03]  /*0600*/  UIMAD.WIDE.U32 UR4, UR6, UR7, URZ ;  /* 0x00000007060472a5 */ /* 0x001fc6000f8e003f */
[----:B------:R-:W-:Y:S02]  /*0610*/  ULDC UR6, c[0x0][0x14] ;  /* 0x0000050000067ab9 */ /* 0x000fe40000000800 */
[----:B------:R-:W-:Y:S02]  /*0620*/  UIMAD.WIDE.U32 UR14, UR4, UR6, URZ ;  /* 0x00000006040e72a5 */ /* 0x000fe4000f8e003f */
[----:B------:R-:W-:-:S04]  /*0630*/  UIMAD UR4, UR5, UR6, URZ ;  /* 0x00000006050472a4 */ /* 0x000fc8000f8e023f */
[----:B------:R-:W-:Y:S01]  /*0640*/  UIADD3 UR4, UR15, UR4, URZ ;  /* 0x000000040f047290 */ /* 0x000fe2000fffe03f */
[----:B---34-:R-:W-:Y:S06]  /*0650*/  BAR.SYNC.DEFER_BLOCKING 0x0 ;  /* 0x0000000000007b1d */ /* 0x018fec0000010000 */
[----:B------:R-:W-:Y:S05]  /*0660*/  @!P2 BRA `(.L_x_3) ;  /* 0x000000640044a947 */ /* 0x000fea0003800000 */
[----:B------:R-:W-:-:S13]  /*0670*/  ISETP.GT.U32.AND P0, PT, R12, 0x1, PT ;  /* 0x000000010c00780c */ /* 0x000fda0003f04070 */
[----:B------:R-:W-:Y:S05]  /*0680*/  @P0 EXIT ;  /* 0x000000000000094d */ /* 0x000fea0003800000 */
[----:B------:R-:W-:Y:S01]  /*0690*/  ULDC.64 UR6, c[0x0][0x750] ;  /* 0x0001d40000067ab9 */ /* 0x000fe20000000a00 */
[----:B------:R-:W-:Y:S01]  /*06a0*/  PRMT R10, RZ, 0x7610, R10 ;  /* 0x00007610ff0a7816 */ /* 0x000fe2000000000a */
[----:B------:R-:W-:Y:S01]  /*06b0*/  IMAD.MOV.U32 R19, RZ, RZ, -0x1 ;  /* 0xffffffffff137424 */ /* 0x000fe200078e00ff */
[----:B------:R-:W-:Y:S01]  /*06c0*/  ISETP.GE.U32.AND P0, PT, R2, UR6, PT ;  /* 0x0000000602007c0c */ /* 0x000fe2000bf06070 */
[----:B------:R-:W-:Y:S02]  /*06d0*/  IMAD.MOV.U32 R21, RZ, RZ, -0x1 ;  /* 0xffffffffff157424 */ /* 0x000fe400078e00ff */
[----:B------:R-:W-:Y:S01]  /*06e0*/  IMAD.MOV.U32 R22, RZ, RZ, -0x1 ;  /* 0xffffffffff167424 */ /* 0x000fe200078e00ff */
[----:B------:R-:W-:-:S13]  /*06f0*/  ISETP.GE.U32.AND.EX P0, PT, R3, UR7, PT, P0 ;  /* 0x0000000703007c0c */ /* 0x000fda000bf06100 */
[----:B------:R-:W-:Y:S05]  /*0700*/  @P0 BRA `(.L_x_4) ;  /* 0x0000000400580947 */ /* 0x000fea0003800000 */
[----:B------:R-:W0:Y:S01]  /*0710*/  LDC.64 R18, c[0x0][0x728] ;  /* 0x0001ca00ff127b82 */ /* 0x000e220000000a00 */
[----:B------:R-:W-:Y:S02]  /*0720*/  IMAD.MOV.U32 R10, RZ, RZ, R2 ;  /* 0x000000ffff0a7224 */ /* 0x000fe400078e0002 */
[----:B------:R-:W-:-:S05]  /*0730*/  IMAD.MOV.U32 R11, RZ, RZ, R3 ;  /* 0x000000ffff0b7224 */ /* 0x000fca00078e0003 */
[----:B------:R-:W1:Y:S08]  /*0740*/  LDC R6, c[0x0][0x730] ;  /* 0x0001cc00ff067b82 */ /* 0x000e700000000800 */
[----:B------:R-:W2:Y:S01]  /*0750*/  LDC.64 R20, c[0x0][0x720] ;  /* 0x0001c800ff147b82 */ /* 0x000ea20000000a00 */
[----:B0-----:R-:W-:-:S04]  /*0760*/  ISETP.NE.U32.AND P0, PT, R18, RZ, PT ;  /* 0x000000ff1200720c */ /* 0x001fc80003f05070 */
[----:B------:R-:W-:-:S13]  /*0770*/  ISETP.NE.AND.EX P0, PT, R19, RZ, PT, P0 ;  /* 0x000000ff1300720c */ /* 0x000fda0003f05300 */
[----:B-12---:R-:W-:Y:S05]  /*0780*/  @!P0 BRA `(.L_x_5) ;  /* 0x0000000000288947 */ /* 0x006fea0003800000 */
[----:B------:R-:W0:Y:S02]  /*0790*/  LDC R15, c[0x0][0x734] ;  /* 0x0001cd00ff0f7b82 */ /* 0x000e240000000800 */
[----:B0-----:R-:W-:-:S05]  /*07a0*/  IADD3 R15, P0, R2, R15, RZ ;  /* 0x0000000f020f7210 */ /* 0x001fca0007f1e0ff */
[----:B------:R-:W-:-:S04]  /*07b0*/  IMAD.X R17, RZ, RZ, R3, P0 ;  /* 0x000000ffff117224 */ /* 0x000fc800000e0603 */
[----:B------:R-:W-:-:S04]  /*07c0*/  IMAD.WIDE.U32 R10, R17, R18, RZ ;  /* 0x00000012110a7225 */ /* 0x000fc800078e00ff */
[----:B------:R-:W-:-:S04]  /*07d0*/  IMAD.WIDE.U32 R12, P0, R15, R19, R10 ;  /* 0x000000130f0c7225 */ /* 0x000fc8000780000a */
[----:B------:R-:W-:-:S04]  /*07e0*/  IMAD.WIDE.U32 R10, R15, R18, RZ ;  /* 0x000000120f0a7225 */ /* 0x000fc800078e00ff */
[----:B------:R-:W-:Y:S01]  /*07f0*/  IMAD.X R15, RZ, RZ, RZ, P0 ;  /* 0x000000ffff0f7224 */ /* 0x000fe200000e06ff */
[----:B------:R-:W-:Y:S01]  /*0800*/  IADD3 RZ, P0, R11, R12, RZ ;  /* 0x0000000c0bff7210 */ /* 0x000fe20007f1e0ff */
[----:B------:R-:W-:-:S04]  /*0810*/  IMAD.MOV.U32 R14, RZ, RZ, R13 ;  /* 0x000000ffff0e7224 */ /* 0x000fc800078e000d */
[----:B------:R-:W-:-:S08]  /*0820*/  IMAD.WIDE.U32.X R10, R17, R19, R14, P0 ;  /* 0x00000013110a7225 */ /* 0x000fd000000e040e */
.L_x_5:
[-CC-:B------:R-:W-:Y:S01]  /*0830*/  SHF.R.U64 R27, R10, R6.reuse, R11.reuse ;  /* 0x000000060a1b7219 */ /* 0x180fe2000000120b */
[----:B------:R-:W0:Y:S01]  /*0840*/  LDC R14, c[0x0][0x718] ;  /* 0x0001c600ff0e7b82 */ /* 0x000e220000000800 */
[----:B------:R-:W-:Y:S01]  /*0850*/  SHF.R.U32.HI R9, RZ, R6, R11 ;  /* 0x00000006ff097219 */ /* 0x000fe2000001160b */
[----:B------:R-:W-:Y:S01]  /*0860*/  ULDC UR5, c[0x0][0x150] ;  /* 0x0000540000057ab9 */ /* 0x000fe20000000800 */
[----:B------:R-:W-:Y:S02]  /*0870*/  IADD3 R13, P0, RZ, -R27, RZ ;  /* 0x8000001bff0d7210 */ /* 0x000fe40007f1e0ff */
[----:B------:R-:W-:-:S03]  /*0880*/  I2FP.F32.U32 R6, R8 ;  /* 0x0000000800067245 */ /* 0x000fc60000201000 */
[----:B------:R-:W1:Y:S01]  /*0890*/  LDC.64 R28, c[0x0][0x740] ;  /* 0x0001d000ff1c7b82 */ /* 0x000e620000000a00 */
[----:B------:R-:W-:Y:S02]  /*08a0*/  IMAD.X R15, RZ, RZ, ~R9, P0 ;  /* 0x000000ffff0f7224 */ /* 0x000fe400000e0e09 */
[----:B------:R-:W-:Y:S01]  /*08b0*/  FMUL R6, R6, UR5 ;  /* 0x0000000506067c20 */ /* 0x000fe20008400000 */
[----:B------:R-:W-:Y:S01]  /*08c0*/  IMAD.WIDE.U32 R10, R13, R20, R2 ;  /* 0x000000140d0a7225 */ /* 0x000fe200078e0002 */
[----:B------:R-:W-:-:S03]  /*08d0*/  ULDC UR5, c[0x0][0x154] ;  /* 0x0000550000057ab9 */ /* 0x000fc60000000800 */
[----:B------:R-:W-:Y:S01]  /*08e0*/  IMAD R12, R15, R20, RZ ;  /* 0x000000140f0c7224 */ /* 0x000fe200078e02ff */
[----:B------:R-:W2:Y:S01]  /*08f0*/  LDC R9, c[0x0][0x144] ;  /* 0x00005100ff097b82 */ /* 0x000ea20000000800 */
[----:B------:R-:W3:Y:S02]  /*0900*/  F2I.U32.TRUNC.NTZ R6, R6 ;  /* 0x0000000600067305 */ /* 0x000ee4000020f000 */
[----:B------:R-:W-:-:S04]  /*0910*/  IMAD R13, R13, R21, R12 ;  /* 0x000000150d0d7224 */ /* 0x000fc800078e020c */
[----:B------:R-:W-:Y:S01]  /*0920*/  IMAD.IADD R11, R11, 0x1, R13 ;  /* 0x000000010b0b7824 */ /* 0x000fe200078e020d */
[----:B------:R-:W4:Y:S01]  /*0930*/  LDC R22, c[0x0][0x708] ;  /* 0x0001c200ff167b82 */ /* 0x000f220000000800 */
[----:B------:R-:W-:-:S03]  /*0940*/  IMAD.MOV.U32 R13, RZ, RZ, -0x1 ;  /* 0xffffffffff0d7424 */ /* 0x000fc600078e00ff */
[-CC-:B0-----:R-:W-:Y:S02]  /*0950*/  SHF.R.U64 R20, R10, R14.reuse, R11.reuse ;  /* 0x0000000e0a147219 */ /* 0x181fe4000000120b */
[----:B------:R-:W-:Y:S02]  /*0960*/  I2FP.F32.U32 R10, R7 ;  /* 0x00000007000a7245 */ /* 0x000fe40000201000 */
[----:B------:R-:W0:Y:S01]  /*0970*/  LDC R26, c[0x0][0x758] ;  /* 0x0001d600ff1a7b82 */ /* 0x000e220000000800 */
[----:B-1----:R-:W-:Y:S01]  /*0980*/  ISETP.NE.U32.AND P0, PT, R28, RZ, PT ;  /* 0x000000ff1c00720c */ /* 0x002fe20003f05070 */
[----:B---3--:R-:W-:Y:S02]  /*0990*/  IMAD.MOV R12, RZ, RZ, -R6 ;  /* 0x000000ffff0c7224 */ /* 0x008fe400078e0a06 */
[----:B------:R-:W-:Y:S01]  /*09a0*/  FMUL R10, R10, UR5 ;  /* 0x000000050a0a7c20 */ /* 0x000fe20008400000 */
[----:B------:R-:W-:Y:S02]  /*09b0*/  SHF.R.U32.HI R11, RZ, R14, R11 ;  /* 0x0000000eff0b7219 */ /* 0x000fe4000001160b */
[----:B------:R-:W-:Y:S01]  /*09c0*/  ISETP.NE.AND.EX P0, PT, R29, RZ, PT, P0 ;  /* 0x000000ff1d00720c */ /* 0x000fe20003f05300 */
[----:B------:R1:W3:Y:S01]  /*09d0*/  F2I.U32.TRUNC.NTZ R17, R10 ;  /* 0x0000000a00117305 */ /* 0x0002e2000020f000 */
[----:B------:R-:W1:Y:S01]  /*09e0*/  LDC R18, c[0x0][0x148] ;  /* 0x00005200ff127b82 */ /* 0x000e620000000800 */
[----:B--2---:R-:W-:-:S07]  /*09f0*/  IMAD R6, R9, R12, R8 ;  /* 0x0000000c09067224 */ /* 0x004fce00078e0208 */
[----:B------:R-:W2:Y:S01]  /*0a00*/  LDC R24, c[0x0][0x700] ;  /* 0x0001c000ff187b82 */ /* 0x000ea20000000800 */
[-CC-:B----4-:R-:W-:Y:S02]  /*0a10*/  SHF.R.U64 R30, R20, R22.reuse, R11.reuse ;  /* 0x00000016141e7219 */ /* 0x190fe4000000120b */
[----:B------:R-:W-:Y:S01]  /*0a20*/  SHF.R.U32.HI R9, RZ, R22, R11 ;  /* 0x00000016ff097219 */ /* 0x000fe2000001160b */
[----:B------:R-:W-:-:S04]  /*0a30*/  IMAD.MOV.U32 R11, RZ, RZ, 0x1 ;  /* 0x00000001ff0b7424 */ /* 0x000fc800078e00ff */
[----:B------:R-:W4:Y:S01]  /*0a40*/  LDC R21, c[0x0][0x748] ;  /* 0x0001d200ff157b82 */ /* 0x000f220000000800 */
[-C--:B0-----:R-:W-:Y:S02]  /*0a50*/  SHF.L.U32 R8, R13, R26.reuse, RZ ;  /* 0x0000001a0d087219 */ /* 0x081fe400000006ff */
[--C-:B------:R-:W-:Y:S02]  /*0a60*/  SHF.R.U64 R22, R30, R26, R9.reuse ;  /* 0x0000001a1e167219 */ /* 0x100fe40000001209 */
[----:B------:R-:W-:Y:S02]  /*0a70*/  LOP3.LUT R15, RZ, R8, RZ, 0x33, !PT ;  /* 0x00000008ff0f7212 */ /* 0x000fe400078e33ff */
[-C--:B------:R-:W-:Y:S01]  /*0a80*/  SHF.R.U32.HI R9, RZ, R26.reuse, R9 ;  /* 0x0000001aff097219 */ /* 0x080fe20000011609 */
[----:B------:R-:W0:Y:S01]  /*0a90*/  LDC R23, c[0x0][0x738] ;  /* 0x0001ce00ff177b82 */ /* 0x000e220000000800 */
[----:B------:R-:W-:Y:S01]  /*0aa0*/  SHF.L.U32 R14, R11, R26, RZ ;  /* 0x0000001a0b0e7219 */ /* 0x000fe200000006ff */
[----:B------:R-:W-:-:S06]  /*0ab0*/  IMAD.MOV.U32 R8, RZ, RZ, R22 ;  /* 0x000000ffff087224 */ /* 0x000fcc00078e0016 */
[----:B------:R-:W0:Y:S01]  /*0ac0*/  LDC R25, c[0x0][0x710] ;  /* 0x0001c400ff197b82 */ /* 0x000e220000000800 */
[----:B-1-3--:R-:W-:Y:S05]  /*0ad0*/  @!P0 BRA `(.L_x_6) ;  /* 0x0000000000288947 */ /* 0x00afea0003800000 */
[----:B------:R-:W1:Y:S02]  /*0ae0*/  LDC R13, c[0x0][0x74c] ;  /* 0x0001d300ff0d7b82 */ /* 0x000e640000000800 */
[----:B-1----:R-:W-:-:S05]  /*0af0*/  IADD3 R13, P0, R22, R13, RZ ;  /* 0x0000000d160d7210 */ /* 0x002fca0007f1e0ff */
        /* <DEDUP_REMOVED lines=8> */
.L_x_6:
[----:B----4-:R-:W-:Y:S01]  /*0b80*/  SHF.R.U64 R8, R8, R21, R9 ;  /* 0x0000001508087219 */ /* 0x010fe20000001209 */
[----:B--2---:R-:W-:Y:S01]  /*0b90*/  VIADD R9, R24, 0xffffffff ;  /* 0xffffffff18097836 */ /* 0x004fe20000000000 */
[----:B------:R-:W-:Y:S01]  /*0ba0*/  LOP3.LUT R15, R30, R15, RZ, 0xc0, !PT ;  /* 0x0000000f1e0f7212 */ /* 0x000fe200078ec0ff */
[----:B------:R-:W-:Y:S02]  /*0bb0*/  IMAD.MOV R17, RZ, RZ, -R17 ;  /* 0x000000ffff117224 */ /* 0x000fe400078e0a11 */
[----:B------:R-:W-:Y:S01]  /*0bc0*/  IMAD.MOV R10, RZ, RZ, -R8 ;  /* 0x000000ffff0a7224 */ /* 0x000fe200078e0a08 */
[----:B------:R-:W-:Y:S01]  /*0bd0*/  LOP3.LUT R9, R20, R9, RZ, 0xc0, !PT ;  /* 0x0000000914097212 */ /* 0x000fe200078ec0ff */
[----:B------:R-:W-:Y:S02]  /*0be0*/  @P4 IMAD R6, R18, R17, R7 ;  /* 0x0000001112064224 */ /* 0x000fe400078e0207 */
[----:B------:R-:W-:Y:S02]  /*0bf0*/  IMAD R15, R14, R8, R15 ;  /* 0x000000080e0f7224 */ /* 0x000fe400078e020f */
[----:B0-----:R-:W-:-:S02]  /*0c00*/  IMAD R7, R10, R23, R22 ;  /* 0x000000170a077224 */ /* 0x001fc400078e0216 */
[----:B------:R-:W-:Y:S02]  /*0c10*/  IMAD R6, R15, R25, R6 ;  /* 0x000000190f067224 */ /* 0x000fe400078e0206 */
[----:B------:R-:W-:Y:S02]  /*0c20*/  IMAD R7, R7, R24, R9 ;  /* 0x0000001807077224 */ /* 0x000fe400078e0209 */
[----:B------:R-:W-:Y:S02]  /*0c30*/  IMAD.MOV.U32 R10, RZ, RZ, 0x1 ;  /* 0x00000001ff0a7424 */ /* 0x000fe400078e00ff */
[----:B------:R-:W-:Y:S01]  /*0c40*/  IMAD.MOV.U32 R22, RZ, RZ, R27 ;  /* 0x000000ffff167224 */ /* 0x000fe200078e001b */
[----:B------:R-:W-:Y:S02]  /*0c50*/  SEL R21, R7, R6, !P4 ;  /* 0x0000000607157207 */ /* 0x000fe40006000000 */
[----:B------:R-:W-:-:S07]  /*0c60*/  SEL R19, R6, R7, !P4 ;  /* 0x0000000706137207 */ /* 0x000fce0006000000 */
.L_x_4:
[----:B------:R-:W-:-:S08]  /*0c70*/  NOP ;  /* 0x0000000000007918 */ /* 0x000fd00000000000 */
[----:B------:R-:W0:Y:S02]  /*0c80*/  USETMAXREG.TRY_ALLOC.CTAPOOL UP0, 0xe8 ;  /* 0x000000e8000079c8 */ /* 0x000e240008000600 */
[----:B0-----:R-:W-:-:S13]  /*0c90*/  PLOP3.LUT P0, PT, PT, PT, UP0, 0x80, 0x0 ;  /* 0x000000000000781c */ /* 0x001fda0003f0f008 */
[----:B------:R-:W-:Y:S05]  /*0ca0*/  @!P0 BRA `(.L_x_4) ;  /* 0xfffffffc00f08947 */ /* 0x000fea000383ffff */
[----:B------:R-:W-:Y:S01]  /*0cb0*/  ULDC.64 UR6, c[0x0][0x698] ;  /* 0x0001a60000067ab9 */ /* 0x000fe20000000a00 */
[----:B------:R-:W-:Y:S01]  /*0cc0*/  ULDC.64 UR18, c[0x0][0x208] ;  /* 0x0000820000127ab9 */ /* 0x000fe20000000a00 */
[----:B------:R-:W-:-:S04]  /*0cd0*/  ISETP.NE.U32.AND P0, PT, RZ, UR6, PT ;  /* 0x00000006ff007c0c */ /* 0x000fc8000bf05070 */
[----:B------:R-:W-:-:S13]  /*0ce0*/  ISETP.NE.AND.EX P0, PT, RZ, UR7, PT, P0 ;  /* 0x00000007ff007c0c */ /* 0x000fda000bf05300 */
[----:B------:R-:W-:Y:S05]  /*0cf0*/  @!P0 BRA `(.L_x_7) ;  /* 0x00000000001c8947 */ /* 0x000fea0003800000 */
[----:B------:R-:W0:Y:S02]  /*0d00*/  LDC.64 R6, c[0x0][0x698] ;  /* 0x0001a600ff067b82 */ /* 0x000e240000000a00 */
[----:B0-----:R-:W2:Y:S02]  /*0d10*/  LDG.E.64 R6, desc[UR18][R6.64] ;  /* 0x0000001206067981 */ /* 0x001ea4000c1e1b00 */
[----:B--2---:R-:W-:-:S04]  /*0d20*/  ISETP.NE.U32.AND P0, PT, R6, RZ, PT ;  /* 0x000000ff0600720c */ /* 0x004fc80003f05070 */
[----:B------:R-:W-:-:S13]  /*0d30*/  ISETP.NE.AND.EX P0, PT, R7, RZ, PT, P0 ;  /* 0x000000ff0700720c */ /* 0x000fda0003f05300 */
[----:B------:R-:W-:Y:S05]  /*0d40*/  @!P0 BRA `(.L_x_7) ;  /* 0x0000000000088947 */ /* 0x000fea0003800000 */
[----:B------:R0:W5:Y:S01]  /*0d50*/  LD.E R6, desc[UR18][R6.64] ;  /* 0x0000001206067980 */ /* 0x000162000c101900 */
[----:B------:R-:W-:Y:S05]  /*0d60*/  BRA `(.L_x_8) ;  /* 0x0000000000207947 */ /* 0x000fea0003800000 */
.L_x_7:
[----:B------:R-:W-:Y:S02]  /*0d70*/  ULDC.64 UR6, c[0x0][0x688] ;  /* 0x0001a20000067ab9 */ /* 0x000fe40000000a00 */
[----:B------:R-:W-:-:S04]  /*0d80*/  ISETP.NE.U32.AND P0, PT, RZ, UR6, PT ;  /* 0x00000006ff007c0c */ /* 0x000fc8000bf05070 */
[----:B------:R-:W-:-:S13]  /*0d90*/  ISETP.NE.AND.EX P0, PT, RZ, UR7, PT, P0 ;  /* 0x00000007ff007c0c */ /* 0x000fda000bf05300 */
[----:B------:R-:W-:Y:S05]  /*0da0*/  @!P0 BRA `(.L_x_9) ;  /* 0x00000000000c8947 */ /* 0x000fea0003800000 */
[----:B------:R-:W0:Y:S02]  /*0db0*/  LDC.64 R6, c[0x0][0x688] ;  /* 0x0001a200ff067b82 */ /* 0x000e240000000a00 */
[----:B0-----:R1:W5:Y:S01]  /*0dc0*/  LDG.E R6, desc[UR18][R6.64] ;  /* 0x0000001206067981 */ /* 0x001362000c1e1900 */
[----:B------:R-:W-:Y:S05]  /*0dd0*/  BRA `(.L_x_8) ;  /* 0x0000000000047947 */ /* 0x000fea0003800000 */
.L_x_9:
[----:B------:R-:W2:Y:S02]  /*0de0*/  LDC R6, c[0x0][0x680] ;  /* 0x0001a000ff067b82 */ /* 0x000ea40000000800 */
.L_x_8:
[----:B------:R-:W-:Y:S02]  /*0df0*/  ULDC.64 UR6, c[0x0][0x6a0] ;  /* 0x0001a80000067ab9 */ /* 0x000fe40000000a00 */
[----:B------:R-:W-:-:S04]  /*0e00*/  ISETP.NE.U32.AND P0, PT, RZ, UR6, PT ;  /* 0x00000006ff007c0c */ /* 0x000fc8000bf05070 */
[----:B------:R-:W-:-:S13]  /*0e10*/  ISETP.NE.AND.EX P0, PT, RZ, UR7, PT, P0 ;  /* 0x00000007ff007c0c */ /* 0x000fda000bf05300 */
[----:B------:R-:W-:Y:S05]  /*0e20*/  @!P0 BRA `(.L_x_10) ;  /* 0x00000000001c8947 */ /* 0x000fea0003800000 */
[----:B------:R-:W3:Y:S02]  /*0e30*/  LDC.64 R8, c[0x0][0x6a0] ;  /* 0x0001a800ff087b82 */ /* 0x000ee40000000a00 */
[----:B---3--:R-:W3:Y:S02]  /*0e40*/  LDG.E.64 R8, desc[UR18][R8.64] ;  /* 0x0000001208087981 */ /* 0x008ee4000c1e1b00 */
[----:B---3--:R-:W-:-:S04]  /*0e50*/  ISETP.NE.U32.AND P0, PT, R8, RZ, PT ;  /* 0x000000ff0800720c */ /* 0x008fc80003f05070 */
[----:B------:R-:W-:-:S13]  /*0e60*/  ISETP.NE.AND.EX P0, PT, R9, RZ, PT, P0 ;  /* 0x000000ff0900720c */ /* 0x000fda0003f05300 */
[----:B------:R-:W-:Y:S05]  /*0e70*/  @!P0 BRA `(.L_x_10) ;  /* 0x0000000000088947 */ /* 0x000fea0003800000 */
[----:B01----:R0:W5:Y:S01]  /*0e80*/  LD.E R7, desc[UR18][R8.64] ;  /* 0x0000001208077980 */ /* 0x003162000c101900 */
[----:B------:R-:W-:Y:S05]  /*0e90*/  BRA `(.L_x_11) ;  /* 0x0000000000207947 */ /* 0x000fea0003800000 */
.L_x_10:
[----:B------:R-:W-:Y:S02]  /*0ea0*/  ULDC.64 UR6, c[0x0][0x690] ;  /* 0x0001a40000067ab9 */ /* 0x000fe40000000a00 */
[----:B------:R-:W-:-:S04]  /*0eb0*/  ISETP.NE.U32.AND P0, PT, RZ, UR6, PT ;  /* 0x00000006ff007c0c */ /* 0x000fc8000bf05070 */
[----:B------:R-:W-:-:S13]  /*0ec0*/  ISETP.NE.AND.EX P0, PT, RZ, UR7, PT, P0 ;  /* 0x00000007ff007c0c */ /* 0x000fda000bf05300 */
[----:B------:R-:W-:Y:S05]  /*0ed0*/  @!P0 BRA `(.L_x_12) ;  /* 0x00000000000c8947 */ /* 0x000fea0003800000 */
[----:B------:R-:W0:Y:S02]  /*0ee0*/  LDC.64 R8, c[0x0][0x690] ;  /* 0x0001a400ff087b82 */ /* 0x000e240000000a00 */
[----:B01----:R1:W5:Y:S01]  /*0ef0*/  LDG.E R7, desc[UR18][R8.64] ;  /* 0x0000001208077981 */ /* 0x003362000c1e1900 */
[----:B------:R-:W-:Y:S05]  /*0f00*/  BRA `(.L_x_11) ;  /* 0x0000000000047947 */ /* 0x000fea0003800000 */
.L_x_12:
[----:B01----:R-:W3:Y:S02]  /*0f10*/  LDC R7, c[0x0][0x684] ;  /* 0x0001a100ff077b82 */ /* 0x003ee40000000800 */
.L_x_11:
[----:B------:R-:W-:-:S13]  /*0f20*/  LOP3.LUT P0, RZ, R10, 0xff, RZ, 0xc0, !PT ;  /* 0x000000ff0aff7812 */ /* 0x000fda000780c0ff */
[----:B------:R-:W-:Y:S05]  /*0f30*/  @!P0 EXIT ;  /* 0x000000000000894d */ /* 0x000fea0003800000 */
[----:B------:R-:W4:Y:S01]  /*0f40*/  LDC.64 R12, c[0x0][0x288] ;  /* 0x0000a200ff0c7b82 */ /* 0x000f220000000a00 */
[----:B------:R-:W-:Y:S01]  /*0f50*/  SHF.R.U32.HI R11, RZ, 0x5, R5 ;  /* 0x00000005ff0b7819 */ /* 0x000fe20000011605 */
[C---:B01----:R-:W-:Y:S01]  /*0f60*/  IMAD.SHL.U32 R9, R4.reuse, 0x40, RZ ;  /* 0x0000004004097824 */ /* 0x043fe200078e00ff */
[----:B------:R-:W-:Y:S01]  /*0f70*/  SHF.R.U32.HI R8, RZ, 0x2, R4 ;  /* 0x00000002ff087819 */ /* 0x000fe20000011604 */
[----:B------:R-:W-:Y:S01]  /*0f80*/  IMAD.SHL.U32 R5, R4, 0x400, RZ ;  /* 0x0000040004057824 */ /* 0x000fe200078e00ff */
[----:B------:R-:W-:Y:S01]  /*0f90*/  ULDC.64 UR6, c[0x0][0x6b0] ;  /* 0x0001ac0000067ab9 */ /* 0x000fe20000000a00 */
[----:B------:R-:W-:Y:S01]  /*0fa0*/  IMAD.SHL.U32 R17, R11, 0x10, RZ ;  /* 0x000000100b117824 */ /* 0x000fe200078e00ff */
[----:B------:R-:W-:Y:S01]  /*0fb0*/  LOP3.LUT R8, R8, 0x7, RZ, 0xc0, !PT ;  /* 0x0000000708087812 */ /* 0x000fe200078ec0ff */
[----:B------:R-:W0:Y:S01]  /*0fc0*/  LDC R15, c[0x0][0x758] ;  /* 0x0001d600ff0f7b82 */ /* 0x000e220000000800 */
[----:B------:R-:W-:Y:S01]  /*0fd0*/  LOP3.LUT R10, R9, 0x3800, RZ, 0xc0, !PT ;  /* 0x00003800090a7812 */ /* 0x000fe200078ec0ff */
[----:B------:R-:W-:Y:S01]  /*0fe0*/  IMAD.SHL.U32 R9, R16, 0x40, RZ ;  /* 0x0000004010097824 */ /* 0x000fe200078e00ff */
[--C-:B------:R-:W-:Y:S01]  /*0ff0*/  LOP3.LUT R18, R17, 0xfffffff0, R8.reuse, 0xe2, !PT ;  /* 0xfffffff011127812 */ /* 0x100fe200078ee208 */
[----:B------:R-:W-:Y:S01]  /*1000*/  IMAD R11, R11, -0x10, -R8 ;  /* 0xfffffff00b0b7824 */ /* 0x000fe200078e0a08 */
[----:B------:R-:W-:Y:S01]  /*1010*/  LOP3.LUT R10, R10, 0x400, R5, 0xf8, !PT ;  /* 0x000004000a0a7812 */ /* 0x000fe200078ef805 */
[C---:B------:R-:W-:Y:S01]  /*1020*/  IMAD.SHL.U32 R17, R4.reuse, 0x20, RZ ;  /* 0x0000002004117824 */ /* 0x040fe200078e00ff */
[----:B------:R-:W-:Y:S01]  /*1030*/  LOP3.LUT R5, R4, 0x3, RZ, 0xc0, !PT ;  /* 0x0000000304057812 */ /* 0x000fe200078ec0ff */
[----:B------:R-:W-:Y:S01]  /*1040*/  ULDC.64 UR12, c[0x0][0x6c8] ;  /* 0x0001b200000c7ab9 */ /* 0x000fe20000000a00 */
[----:B------:R-:W-:Y:S01]  /*1050*/  LOP3.LUT R18, R18, 0x40, R9, 0xf8, !PT ;  /* 0x0000004012127812 */ /* 0x000fe200078ef809 */
[----:B------:R-:W-:Y:S01]  /*1060*/  USHF.L.U64.HI UR5, UR6, 0x5, UR7 ;  /* 0x0000000506057899 */ /* 0x000fe20008010207 */
[----:B------:R-:W-:Y:S01]  /*1070*/  LOP3.LUT R8, R16, 0x1, RZ, 0xc0, !PT ;  /* 0x0000000110087812 */ /* 0x000fe200078ec0ff */
[----:B------:R-:W1:Y:S01]  /*1080*/  LDC R9, c[0x0][0x700] ;  /* 0x0001c000ff097b82 */ /* 0x000e620000000800 */
[----:B------:R-:W-:Y:S01]  /*1090*/  LOP3.LUT R17, R10, 0x380, R17, 0xf8, !PT ;  /* 0x000003800a117812 */ /* 0x000fe200078ef811 */
[----:B------:R-:W-:Y:S01]  /*10a0*/  IMAD.MOV.U32 R10, RZ, RZ, -0x1 ;  /* 0xffffffffff0a7424 */ /* 0x000fe200078e00ff */
[----:B------:R-:W-:Y:S01]  /*10b0*/  USHF.L.U64.HI UR7, UR12, 0x5, UR13 ;  /* 0x000000050c077899 */ /* 0x000fe2000801020d */
[----:B----4-:R-:W-:Y:S01]  /*10c0*/  IMAD R16, R5, -0x2, R12 ;  /* 0xfffffffe05107824 */ /* 0x010fe200078e020c */
[----:B------:R-:W-:Y:S01]  /*10d0*/  USHF.L.U32 UR6, UR6, 0x5, URZ ;  /* 0x0000000506067899 */ /* 0x000fe2000800063f */
[----:B------:R-:W-:Y:S01]  /*10e0*/  VIADD R5, R13, 0x7f ;  /* 0x0000007f0d057836 */ /* 0x000fe20000000000 */
[----:B------:R-:W-:Y:S01]  /*10f0*/  USHF.L.U32 UR12, UR12, 0x5, URZ ;  /* 0x000000050c0c7899 */ /* 0x000fe2000800063f */
[----:B------:R-:W-:Y:S01]  /*1100*/  IMAD R20, R8, -0x40, R11 ;  /* 0xffffffc008147824 */ /* 0x000fe200078e020b */
[----:B------:R-:W-:Y:S01]  /*1110*/  ULDC UR8, c[0x0][0x284] ;  /* 0x0000a10000087ab9 */ /* 0x000fe20000000800 */
[----:B------:R-:W-:Y:S01]  /*1120*/  IMAD.MOV.U32 R12, RZ, RZ, 0x1 ;  /* 0x00000001ff0c7424 */ /* 0x000fe200078e00ff */
[----:B------:R-:W-:Y:S01]  /*1130*/  SHF.R.S32.HI R8, RZ, 0x1f, R5 ;  /* 0x0000001fff087819 */ /* 0x000fe20000011405 */
[----:B------:R-:W-:Y:S01]  /*1140*/  IMAD.SHL.U32 R14, R4, 0x2, RZ ;  /* 0x00000002040e7824 */ /* 0x000fe200078e00ff */
[----:B------:R-:W-:Y:S01]  /*1150*/  UIADD3 UR24, UP0, UR6, 0x20, URZ ;  /* 0x0000002006187890 */ /* 0x000fe2000ff1e03f */
[----:B------:R-:W-:Y:S01]  /*1160*/  LOP3.LUT R100, R0, 0x1, RZ, 0xfc, !PT ;  /* 0x0000000100647812 */ /* 0x000fe200078efcff */
[----:B------:R-:W-:Y:S01]  /*1170*/  UIADD3 UR23, UP1, UR12, 0x20, URZ ;  /* 0x000000200c177890 */ /* 0x000fe2000ff3e03f */
[----:B------:R-:W-:Y:S01]  /*1180*/  LEA.HI R8, R8, R5, RZ, 0x7 ;  /* 0x0000000508087211 */ /* 0x000fe200078f38ff */
[----:B------:R-:W-:Y:S01]  /*1190*/  UIADD3.X UR22, URZ, UR5, URZ, UP0, !UPT ;  /* 0x000000053f167290 */ /* 0x000fe200087fe43f */
[----:B0-----:R-:W-:Y:S01]  /*11a0*/  SHF.L.U32 R5, R10, R15, RZ ;  /* 0x0000000f0a057219 */ /* 0x001fe200000006ff */
[----:B------:R-:W-:Y:S01]  /*11b0*/  UIADD3.X UR21, URZ, UR7, URZ, UP1, !UPT ;  /* 0x000000073f157290 */ /* 0x000fe20008ffe43f */
[----:B------:R-:W-:-:S02]  /*11c0*/  SHF.R.S32.HI R11, RZ, 0x7, R8 ;  /* 0x00000007ff0b7819 */ /* 0x000fc40000011408 */
[----:B------:R-:W-:Y:S02]  /*11d0*/  LOP3.LUT R10, R4, 0x80, RZ, 0xc0, !PT ;  /* 0x00000080040a7812 */ /* 0x000fe400078ec0ff */
[----:B------:R-:W-:Y:S01]  /*11e0*/  VIMNMX R4, RZ, R11, PT ;  /* 0x0000000bff047248 */ /* 0x000fe20003fe0100 */
[----:B-1----:R-:W-:Y:S01]  /*11f0*/  VIADD R9, R9, 0xffffffff ;  /* 0xffffffff09097836 */ /* 0x002fe20000000000 */
[----:B------:R-:W-:Y:S02]  /*1200*/  SHF.L.U32 R15, R12, R15, RZ ;  /* 0x0000000f0c0f7219 */ /* 0x000fe400000006ff */
[----:B------:R-:W-:Y:S02]  /*1210*/  CS2R R12, SRZ ;  /* 0x00000000000c7805 */ /* 0x000fe4000001ff00 */
[----:B------:R-:W-:Y:S01]  /*1220*/  LOP3.LUT R8, RZ, R5, RZ, 0x33, !PT ;  /* 0x00000005ff087212 */ /* 0x000fe200078e33ff */
[----:B------:R-:W-:Y:S01]  /*1230*/  VIADD R5, R20, UR8 ;  /* 0x0000000814057c36 */ /* 0x000fe20008000000 */
[----:B------:R-:W-:Y:S01]  /*1240*/  SHF.R.U32.HI R10, RZ, 0x7, R10 ;  /* 0x00000007ff0a7819 */ /* 0x000fe2000001160a */
[----:B------:R-:W-:-:S07]  /*1250*/  IMAD.IADD R4, R11, 0x1, -R4 ;  /* 0x000000010b047824 */ /* 0x000fce00078e0a04 */
.L_x_153:
[----:B------:R-:W0:Y:S01]  /*1260*/  SHFL.IDX PT, R20, R10, RZ, 0x1f ;  /* 0x00001fff0a147589 */ /* 0x000e2200000e0000 */
[----:B------:R-:W1:Y:S01]  /*1270*/  S2UR UR11, SR_CgaCtaId ;  /* 0x00000000000b79c3 */ /* 0x000e620000008800 */
[----:B------:R-:W-:Y:S01]  /*1280*/  ISETP.GE.AND P0, PT, R4, 0x1, PT ;  /* 0x000000010400780c */ /* 0x000fe20003f06270 */
[----:B------:R-:W-:Y:S01]  /*1290*/  UMOV UR10, 0x400 ;  /* 0x00000400000a7882 */ /* 0x000fe20000000000 */
[----:B------:R-:W-:Y:S02]  /*12a0*/  CS2R R86, SRZ ;  /* 0x0000000000567805 */ /* 0x000fe4000001ff00 */
[----:B------:R-:W-:Y:S02]  /*12b0*/  CS2R R24, SRZ ;  /* 0x0000000000187805 */ /* 0x000fe4000001ff00 */
[----:B---3--:R-:W-:Y:S02]  /*12c0*/  CS2R R26, SRZ ;  /* 0x00000000001a7805 */ /* 0x008fe4000001ff00 */
[----:B------:R-:W-:-:S02]  /*12d0*/  CS2R R28, SRZ ;  /* 0x00000000001c7805 */ /* 0x000fc4000001ff00 */
[----:B--2---:R-:W-:Y:S02]  /*12e0*/  CS2R R30, SRZ ;  /* 0x00000000001e7805 */ /* 0x004fe4000001ff00 */
[----:B------:R-:W-:Y:S02]  /*12f0*/  CS2R R32, SRZ ;  /* 0x0000000000207805 */ /* 0x000fe4000001ff00 */
[----:B------:R-:W-:Y:S02]  /*1300*/  CS2R R34, SRZ ;  /* 0x0000000000227805 */ /* 0x000fe4000001ff00 */
[----:B------:R-:W-:Y:S02]  /*1310*/  CS2R R36, SRZ ;  /* 0x0000000000247805 */ /* 0x000fe4000001ff00 */
[----:B------:R-:W-:Y:S02]  /*1320*/  CS2R R38, SRZ ;  /* 0x0000000000267805 */ /* 0x000fe4000001ff00 */
[----:B------:R-:W-:-:S02]  /*1330*/  CS2R R40, SRZ ;  /* 0x0000000000287805 */ /* 0x000fc4000001ff00 */
[----:B------:R-:W-:Y:S02]  /*1340*/  CS2R R42, SRZ ;  /* 0x00000000002a7805 */ /* 0x000fe4000001ff00 */
        /* <DEDUP_REMOVED lines=9> */
[----:B0-----:R-:W-:Y:S01]  /*13e0*/  R2UR UR8, R20 ;  /* 0x00000000140872ca */ /* 0x001fe200000e0000 */
[----:B-1----:R-:W-:Y:S01]  /*13f0*/  ULEA UR10, UR11, UR10, 0x18 ;  /* 0x0000000a0b0a7291 */ /* 0x002fe2000f8ec03f */
        /* <DEDUP_REMOVED lines=10> */
[----:B------:R-:W-:Y:S01]  /*14a0*/  CS2R R82, SRZ ;  /* 0x0000000000527805 */ /* 0x000fe2000001ff00 */
[----:B------:R-:W-:Y:S01]  /*14b0*/  ULEA.HI UR9, UR8, UR8, URZ, 0x1 ;  /* 0x0000000808097291 */ /* 0x000fe2000f8f083f */
[----:B------:R-:W-:-:S03]  /*14c0*/  CS2R R84, SRZ ;  /* 0x0000000000547805 */ /* 0x000fc6000001ff00 */
[----:B------:R-:W-:-:S04]  /*14d0*/  ULOP3.LUT UR9, UR9, 0x7fffe, URZ, 0xc0, !UPT ;  /* 0x0007fffe09097892 */ /* 0x000fc8000f8ec03f */
[----:B------:R-:W-:-:S04]  /*14e0*/  UIADD3 UR9, UR8, -UR9, URZ ;  /* 0x8000000908097290 */ /* 0x000fc8000fffe03f */
[----:B------:R-:W-:Y:S01]  /*14f0*/  ULEA UR9, UR9, UR10, 0xd ;  /* 0x0000000a09097291 */ /* 0x000fe2000f8e683f */
[----:B-----5:R-:W-:Y:S11]  /*1500*/  @!P0 BRA `(.L_x_13) ;  /* 0x00000004002c8947 */ /* 0x020ff60003800000 */
[----:B------:R-:W-:Y:S01]  /*1510*/  UIADD3 UR9, UR9, 0x100, URZ ;  /* 0x0000010009097890 */ /* 0x000fe2000fffe03f */
[----:B------:R-:W-:Y:S01]  /*1520*/  R2UR UR13, R12 ;  /* 0x000000000c0d72ca */ /* 0x000fe200000e0000 */
[----:B------:R-:W-:Y:S01]  /*1530*/  IMAD.MOV.U32 R20, RZ, RZ, R4 ;  /* 0x000000ffff147224 */ /* 0x000fe200078e0004 */
[----:B------:R-:W-:Y:S01]  /*1540*/  UPLOP3.LUT UP0, UPT, UPT, UPT, UPT, 0x40, 0x0 ;  /* 0x000000000000789c */ /* 0x000fe20003f0e870 */
[----:B------:R-:W-:Y:S01]  /*1550*/  IMAD.MOV.U32 R23, RZ, RZ, R13 ;  /* 0x000000ffff177224 */ /* 0x000fe200078e000d */
[----:B------:R-:W-:Y:S01]  /*1560*/  USHF.R.U32.HI UR9, URZ, 0x4, UR9 ;  /* 0x000000043f097899 */ /* 0x000fe20008011609 */
[----:B------:R-:W-:-:S03]  /*1570*/  IMAD.MOV.U32 R92, RZ, RZ, R12 ;  /* 0x000000ffff5c7224 */ /* 0x000fc600078e000c */
[----:B------:R-:W-:-:S04]  /*1580*/  ULOP3.LUT UR9, UR9, 0x3fff, URZ, 0xc0, !UPT ;  /* 0x00003fff09097892 */ /* 0x000fc8000f8ec03f */
[----:B------:R-:W-:-:S12]  /*1590*/  ULOP3.LUT UR20, UR9, 0x10000, URZ, 0xfc, !UPT ;  /* 0x0001000009147892 */ /* 0x000fd8000f8efc3f */
.L_x_20:
[----:B------:R-:W-:-:S13]  /*15a0*/  ISETP.NE.AND P1, PT, R100, 0x3, PT ;  /* 0x000000036400780c */ /* 0x000fda0003f25270 */
[----:B0-----:R-:W-:Y:S05]  /*15b0*/  @!P1 BRA `(.L_x_14) ;  /* 0x0000000000049947 */ /* 0x001fea0003800000 */
[----:B------:R-:W-:Y:S01]  /*15c0*/  BPT.TRAP 0x1 ;  /* 0x000000040000795c */ /* 0x000fe20000300000 */
.L_x_14:
[----:B------:R-:W0:Y:S01]  /*15d0*/  S2UR UR9, SR_CgaCtaId ;  /* 0x00000000000979c3 */ /* 0x000e220000008800 */
[----:B------:R-:W-:Y:S01]  /*15e0*/  UMOV UR8, 0x400 ;  /* 0x0000040000087882 */ /* 0x000fe20000000000 */
[----:B------:R-:W-:Y:S01]  /*15f0*/  SHF.L.U32 R88, R23, 0x1f, RZ ;  /* 0x0000001f17587819 */ /* 0x000fe200000006ff */
[----:B0-----:R-:W-:-:S04]  /*1600*/  ULEA UR25, UR9, UR8, 0x18 ;  /* 0x0000000809197291 */ /* 0x001fc8000f8ec03f */
[----:B------:R-:W-:-:S09]  /*1610*/  ULEA UR8, UR13, UR25, 0x3 ;  /* 0x000000190d087291 */ /* 0x000fd2000f8e183f */
[----:B------:R0:W1:Y:S01]  /*1620*/  SYNCS.PHASECHK.TRANS64.TRYWAIT P0, [UR8], R88 ;  /* 0x00000058ff0075a7 */ /* 0x0000620008000148 */
[----:B------:R-:W-:Y:S05]  /*1630*/  @!P1 BRA `(.L_x_15) ;  /* 0x0000000000049947 */ /* 0x000fea0003800000 */
[----:B------:R-:W-:Y:S01]  /*1640*/  BPT.TRAP 0x1 ;  /* 0x000000040000795c */ /* 0x000fe20000300000 */
.L_x_15:
[----:B-1----:R-:W-:Y:S05]  /*1650*/  @P0 BRA `(.L_x_16) ;  /* 0x0000000000080947 */ /* 0x002fea0003800000 */
[----:B------:R-:W1:Y:S02]  /*1660*/  SYNCS.PHASECHK.TRANS64.TRYWAIT P0, [UR8], R88 ;  /* 0x00000058ff0075a7 */ /* 0x000e640008000148 */
[----:B-1----:R-:W-:Y:S05]  /*1670*/  @!P0 BRA `(.L_x_17) ;  /* 0x0000006c00048947 */ /* 0x002fea0003800000 */
.L_x_16:
[----:B------:R-:W-:Y:S02]  /*1680*/  USHF.L.U32 UR8, UR13, 0xb, URZ ;  /* 0x0000000b0d087899 */ /* 0x000fe4000800063f */
[----:B------:R-:W-:Y:S02]  /*1690*/  UIADD3 UR9, UR25, 0x10100, URZ ;  /* 0x0001010019097890 */ /* 0x000fe4000fffe03f */
[----:B------:R-:W-:Y:S02]  /*16a0*/  ULEA UR16, UR13, UR20, 0xa ;  /* 0x000000140d107291 */ /* 0x000fe4000f8e503f */
[----:B01----:R-:W-:Y:S01]  /*16b0*/  LEA.HI R88, R17, UR8, RZ, 0x1d ;  /* 0x0000000811587c11 */ /* 0x003fe2000f8fe8ff */
[----:B------:R-:W-:Y:S01]  /*16c0*/  USHF.R.U32.HI UR9, URZ, 0x4, UR9 ;  /* 0x000000043f097899 */ /* 0x000fe20008011609 */
[----:B------:R-:W-:-:S03]  /*16d0*/  UMOV UR11, 0x40000040 ;  /* 0x40000040000b7882 */ /* 0x000fc60000000000 */
[----:B------:R-:W-:Y:S01]  /*16e0*/  ULOP3.LUT UR9, UR9, 0x3fff, URZ, 0xc0, !UPT ;  /* 0x00003fff09097892 */ /* 0x000fe2000f8ec03f */
[----:B------:R-:W0:Y:S03]  /*16f0*/  LDS.128 R88, [R88+UR25+0x30100] ;  /* 0x0301001958587984 */ /* 0x000e260008000c00 */
[----:B------:R-:W-:-:S04]  /*1700*/  ULOP3.LUT UR9, UR9, 0x10000, URZ, 0xfc, !UPT ;  /* 0x0001000009097892 */ /* 0x000fc8000f8efc3f */
[----:B------:R-:W-:-:S03]  /*1710*/  UIADD3 UR17, UR8, UR9, URZ ;  /* 0x0000000908117290 */ /* 0x000fc6000fffe03f */
[----:B------:R-:W-:Y:S01]  /*1720*/  UMOV UR8, UR16 ;  /* 0x0000001000087c82 */ /* 0x000fe20008000000 */
[----:B------:R-:W-:-:S03]  /*1730*/  UMOV UR9, 0x40000040 ;  /* 0x4000004000097882 */ /* 0x000fc60000000000 */
[----:B------:R-:W-:Y:S01]  /*1740*/  UMOV UR10, UR17 ;  /* 0x00000011000a7c82 */ /* 0x000fe20008000000 */
[----:B0-----:R-:W-:-:S06]  /*1750*/  WARPGROUP.ARRIVE ;  /* 0x00000000000079c5 */ /* 0x001fcc0000000000 */
[----:B------:R-:W-:Y:S01]  /*1760*/  HGMMA.SP.64x128x32.F32.BF16 R24, gdesc[UR8], R24, UP0, R88, 0x0 ;  /* 0x09e05800081879f0 */ /* 0x000fe2000bf01a18 */
[----:B------:R-:W-:Y:S02]  /*1770*/  UIADD3 UR8, UR16, 0x2, URZ ;  /* 0x0000000210087890 */ /* 0x000fe4000fffe03f */
[----:B------:R-:W-:Y:S01]  /*1780*/  UIADD3 UR10, UR17, 0x4, URZ ;  /* 0x00000004110a7890 */ /* 0x000fe2000fffe03f */
[----:B------:R-:W-:Y:S01]  /*1790*/  UMOV UR9, 0x40000040 ;  /* 0x4000004000097882 */ /* 0x000fe20000000000 */
[----:B------:R-:W-:-:S11]  /*17a0*/  UMOV UR11, 0x40000040 ;  /* 0x40000040000b7882 */ /* 0x000fd60000000000 */
[----:B------:R-:W-:Y:S01]  /*17b0*/  HGMMA.SP.64x128x32.F32.BF16 R24, gdesc[UR8], R24, R89, 0x0 ;  /* 0x09e05900081879f0 */ /* 0x000fe20008701a18 */
        /* <DEDUP_REMOVED lines=9> */
[----:B------:R-:W-:Y:S03]  /*1850*/  HGMMA.SP.64x128x32.F32.BF16 R24, gdesc[UR8], R24, R91, 0x0, gsb0 ;  /* 0x09e05b00081879f0 */ /* 0x000fe60008001a18 */
[----:B------:R-:W-:Y:S02]  /*1860*/  WARPGROUP.DEPBAR.LE gsb0, 0x0 ;  /* 0x00008000000079c5 */ /* 0x000fe40000010000 */
[----:B------:R-:W-:Y:S05]  /*1870*/  @!P1 BRA `(.L_x_18) ;  /* 0x0000000000049947 */ /* 0x000fea0003800000 */
[----:B------:R-:W-:Y:S01]  /*1880*/  BPT.TRAP 0x1 ;  /* 0x000000040000795c */ /* 0x000fe20000300000 */
.L_x_18:
[----:B------:R-:W-:Y:S02]  /*1890*/  LEA R88, R92, UR25, 0x3 ;  /* 0x000000195c587c11 */ /* 0x000fe4000f8e18ff */
[----:B------:R-:W-:-:S03]  /*18a0*/  ISETP.GT.U32.AND P0, PT, R0, 0x1, PT ;  /* 0x000000010000780c */ /* 0x000fc60003f04070 */
[----:B------:R-:W-:-:S05]  /*18b0*/  VIADD R88, R88, 0x20 ;  /* 0x0000002058587836 */ /* 0x000fca0000000000 */
[----:B------:R-:W-:-:S04]  /*18c0*/  PRMT R88, RZ, 0x654, R88 ;  /* 0x00000654ff587816 */ /* 0x000fc80000000058 */
[----:B------:R0:W-:Y:S01]  /*18d0*/  SYNCS.ARRIVE.TRANS64.RED.A1T0 RZ, [R88+URZ], RZ ;  /* 0x000000ff58ff79a7 */ /* 0x0001e2000810043f */
[----:B------:R-:W-:Y:S05]  /*18e0*/  @P0 BRA `(.L_x_19) ;  /* 0x0000000000040947 */ /* 0x000fea0003800000 */
[----:B------:R-:W-:Y:S01]  /*18f0*/  BPT.TRAP 0x1 ;  /* 0x000000040000795c */ /* 0x000fe20000300000 */
.L_x_19:
[----:B------:R-:W-:Y:S01]  /*1900*/  UIADD3 UR13, UR13, 0x1, URZ ;  /* 0x000000010d0d7890 */ /* 0x000fe2000fffe03f */
[----:B------:R-:W-:Y:S01]  /*1910*/  ISETP.GT.AND P1, PT, R20, 0x1, PT ;  /* 0x000000011400780c */ /* 0x000fe20003f24270 */
[----:B------:R-:W-:Y:S02]  /*1920*/  VIADD R92, R92, 0x1 ;  /* 0x000000015c5c7836 */ /* 0x000fe40000000000 */
[----:B------:R-:W-:Y:S01]  /*1930*/  UISETP.NE.AND UP0, UPT, UR13, 0x4, UPT ;  /* 0x000000040d00788c */ /* 0x000fe2000bf05270 */
[----:B------:R-:W-:Y:S02]  /*1940*/  VIADD R20, R20, 0xffffffff ;  /* 0xffffffff14147836 */ /* 0x000fe40000000000 */
[C---:B------:R-:W-:Y:S01]  /*1950*/  ISETP.NE.AND P0, PT, R92.reuse, 0x4, PT ;  /* 0x000000045c00780c */ /* 0x040fe20003f05270 */
[----:B------:R-:W-:Y:S02]  /*1960*/  USEL UR8, URZ, 0x1, UP0 ;  /* 0x000000013f087887 */ /* 0x000fe40008000000 */
[----:B------:R-:W-:Y:S01]  /*1970*/  USEL UR13, UR13, URZ, UP0 ;  /* 0x0000003f0d0d7287 */ /* 0x000fe20008000000 */
[----:B------:R-:W-:Y:S01]  /*1980*/  SEL R92, R92, RZ, P0 ;  /* 0x000000ff5c5c7207 */ /* 0x000fe20000000000 */
[----:B------:R-:W-:-:S02]  /*1990*/  UPLOP3.LUT UP0, UPT, UPT, UPT, UPT, 0x80, 0x0 ;  /* 0x000000000000789c */ /* 0x000fc40003f0f070 */
[----:B------:R-:W-:Y:S01]  /*19a0*/  LOP3.LUT R23, R23, UR8, RZ, 0x3c, !PT ;  /* 0x0000000817177c12 */ /* 0x000fe2000f8e3cff */
[----:B------:R-:W-:Y:S08]  /*19b0*/  @P1 BRA `(.L_x_20) ;  /* 0xfffffff800f81947 */ /* 0x000ff0000383ffff */
.L_x_13:
[----:B------:R-:W-:Y:S01]  /*19c0*/  IMAD.SHL.U32 R23, R19, 0x80, RZ ;  /* 0x0000008013177824 */ /* 0x000fe200078e00ff */
[----:B------:R-:W-:Y:S01]  /*19d0*/  SHF.R.S32.HI R95, RZ, 0x1f, R22 ;  /* 0x0000001fff5f7819 */ /* 0x000fe20000011416 */
[----:B------:R-:W-:Y:S01]  /*19e0*/  IMAD.SHL.U32 R93, R21, 0x80, RZ ;  /* 0x00000080155d7824 */ /* 0x000fe200078e00ff */
[----:B------:R-:W-:Y:S01]  /*19f0*/  ULDC UR10, c[0x0][0x288] ;  /* 0x0000a200000a7ab9 */ /* 0x000fe20000000800 */
[----:B------:R-:W-:Y:S01]  /*1a00*/  IMAD.IADD R90, R18, 0x1, R23 ;  /* 0x00000001125a7824 */ /* 0x000fe200078e0217 */
[----:B------:R-:W-:Y:S01]  /*1a10*/  ULDC.64 UR8, c[0x0][0x6d0] ;  /* 0x0001b40000087ab9 */ /* 0x000fe20000000a00 */
[----:B------:R-:W-:Y:S02]  /*1a20*/  WARPGROUP.DEPBAR.LE gsb0, 0x0 ;  /* 0x00008000000079c5 */ /* 0x000fe40000010000 */
[----:B------:R-:W-:Y:S01]  /*1a30*/  ISETP.GE.AND P0, PT, R93, UR10, PT ;  /* 0x0000000a5d007c0c */ /* 0x000fe2000bf06270 */
[----:B------:R-:W-:Y:S01]  /*1a40*/  IMAD R19, R95, UR8, RZ ;  /* 0x000000085f137c24 */ /* 0x000fe2000f8e02ff */
[----:B------:R-:W-:-:S03]  /*1a50*/  SHF.R.S32.HI R91, RZ, 0x1f, R90 ;  /* 0x0000001fff5b7819 */ /* 0x000fc6000001145a */
[C---:B------:R-:W-:Y:S02]  /*1a60*/  IMAD R19, R22.reuse, UR9, R19 ;  /* 0x0000000916137c24 */ /* 0x040fe4000f8e0213 */
[----:B0-----:R-:W-:Y:S01]  /*1a70*/  IMAD.WIDE.U32 R88, R22, UR8, R90 ;  /* 0x0000000816587c25 */ /* 0x001fe2000f8e005a */
[----:B------:R-:W-:Y:S02]  /*1a80*/  ULDC UR8, c[0x0][0x284] ;  /* 0x0000a10000087ab9 */ /* 0x000fe40000000800 */
[----:B------:R-:W-:Y:S01]  /*1a90*/  ISETP.GE.OR P0, PT, R23, UR8, P0 ;  /* 0x0000000817007c0c */ /* 0x000fe20008706670 */
[----:B------:R-:W-:Y:S02]  /*1aa0*/  IMAD.IADD R89, R89, 0x1, R19 ;  /* 0x0000000159597824 */ /* 0x000fe400078e0213 */
[----:B------:R-:W-:-:S10]  /*1ab0*/  IMAD.MOV.U32 R19, RZ, RZ, -0x1 ;  /* 0xffffffffff137424 */ /* 0x000fd400078e00ff */
[----:B------:R-:W-:Y:S05]  /*1ac0*/  @P0 BRA `(.L_x_21) ;  /* 0x0000004800840947 */ /* 0x000fea0003800000 */
[----:B------:R-:W0:Y:S01]  /*1ad0*/  LDC.64 R110, c[0x0][0x6c8] ;  /* 0x0001b200ff6e7b82 */ /* 0x000e220000000a00 */
[----:B------:R-:W-:Y:S01]  /*1ae0*/  IMAD.IADD R20, R16, 0x1, -R93 ;  /* 0x0000000110147824 */ /* 0x000fe200078e0a5d */
[----:B---3-5:R-:W-:Y:S01]  /*1af0*/  FSETP.NEU.AND P1, PT, R7, RZ, PT ;  /* 0x000000ff0700720b */ /* 0x028fe20003f2d000 */
[----:B------:R-:W-:Y:S01]  /*1b00*/  IMAD.WIDE R92, R21, 0x80, RZ ;  /* 0x00000080155c7825 */ /* 0x000fe200078e02ff */
[----:B------:R-:W-:Y:S02]  /*1b10*/  BSSY B0, `(.L_x_21) ;  /* 0x000049c000007945 */ /* 0x000fe40003800000 */
[----:B------:R-:W-:Y:S01]  /*1b20*/  ISETP.GT.AND P0, PT, R20, RZ, PT ;  /* 0x000000ff1400720c */ /* 0x000fe20003f04270 */
[----:B------:R-:W-:Y:S01]  /*1b30*/  IMAD.IADD R21, R5, 0x1, -R23 ;  /* 0x0000000105157824 */ /* 0x000fe200078e0a17 */
[----:B------:R-:W-:-:S04]  /*1b40*/  LOP3.LUT R107, R92, 0x6, R14, 0xf8, !PT ;  /* 0x000000065c6b7812 */ /* 0x000fc800078ef80e */
[----:B------:R-:W-:Y:S01]  /*1b50*/  ISETP.GT.AND P2, PT, R21, RZ, P0 ;  /* 0x000000ff1500720c */ /* 0x000fe20000744270 */
[-C--:B0-----:R-:W-:Y:S02]  /*1b60*/  IMAD R94, R93, R110.reuse, RZ ;  /* 0x0000006e5d5e7224 */ /* 0x081fe400078e02ff */
[----:B------:R-:W-:-:S04]  /*1b70*/  IMAD.WIDE.U32 R102, R107, R110, R88 ;  /* 0x0000006e6b667225 */ /* 0x000fc800078e0058 */
[----:B------:R-:W-:-:S04]  /*1b80*/  IMAD R23, R107, R111, R94 ;  /* 0x0000006f6b177224 */ /* 0x000fc800078e025e */
[----:B------:R-:W-:Y:S01]  /*1b90*/  IMAD.IADD R109, R103, 0x1, R23 ;  /* 0x00000001676d7824 */ /* 0x000fe200078e0217 */
[----:B------:R-:W-:Y:S06]  /*1ba0*/  @!P1 BRA `(.L_x_22) ;  /* 0x0000003000dc9947 */ /* 0x000fec0003800000 */
[----:B------:R-:W-:Y:S01]  /*1bb0*/  ULDC.64 UR8, c[0x0][0x6b8] ;  /* 0x0001ae0000087ab9 */ /* 0x000fe20000000a00 */
[----:B------:R-:W-:Y:S01]  /*1bc0*/  ULDC.64 UR26, c[0x0][0x6b0] ;  /* 0x0001ac00001a7ab9 */ /* 0x000fe20000000a00 */
[----:B------:R-:W-:Y:S01]  /*1bd0*/  IMAD R23, R95, UR8, RZ ;  /* 0x000000085f177c24 */ /* 0x000fe2000f8e02ff */
[----:B------:R-:W-:Y:S01]  /*1be0*/  ULDC.64 UR10, c[0x0][0x6a8] ;  /* 0x0001aa00000a7ab9 */ /* 0x000fe20000000a00 */
[----:B------:R-:W-:Y:S01]  /*1bf0*/  IMAD R92, R93, UR26, RZ ;  /* 0x0000001a5d5c7c24 */ /* 0x000fe2000f8e02ff */
[----:B------:R-:W0:Y:S01]  /*1c00*/  LDC.64 R98, c[0x0][0x6b0] ;  /* 0x0001ac00ff627b82 */ /* 0x000e220000000a00 */
[----:B------:R-:W-:Y:S01]  /*1c10*/  IMAD.WIDE.U32 R104, R22, UR8, R90 ;  /* 0x0000000816687c25 */ /* 0x000fe2000f8e005a */
[----:B------:R-:W-:-:S03]  /*1c20*/  ULDC.64 UR16, c[0x0][0x6c0] ;  /* 0x0001b00000107ab9 */ /* 0x000fc60000000a00 */
[----:B------:R-:W-:Y:S02]  /*1c30*/  IMAD R101, R22, UR9, R23 ;  /* 0x0000000916657c24 */ /* 0x000fe4000f8e0217 */
[----:B------:R-:W-:Y:S02]  /*1c40*/  IMAD R103, R107, UR27, R92 ;  /* 0x0000001b6b677c24 */ /* 0x000fe4000f8e025c */
[----:B------:R-:W-:Y:S02]  /*1c50*/  IMAD.IADD R93, R105, 0x1, R101 ;  /* 0x00000001695d7824 */ /* 0x000fe400078e0265 */
[----:B------:R-:W-:-:S04]  /*1c60*/  IMAD.MOV.U32 R92, RZ, RZ, R104 ;  /* 0x000000ffff5c7224 */ /* 0x000fc800078e0068 */
[----:B------:R-:W-:-:S04]  /*1c70*/  IMAD.WIDE.U32 R88, R107, UR26, R92 ;  /* 0x0000001a6b587c25 */ /* 0x000fc8000f8e005c */
[----:B------:R-:W-:Y:S01]  /*1c80*/  IMAD.IADD R23, R89, 0x1, R103 ;  /* 0x0000000159177824 */ /* 0x000fe200078e0267 */
[----:B------:R-:W-:-:S04]  /*1c90*/  LEA R94, P1, R88, UR10, 0x2 ;  /* 0x0000000a585e7c11 */ /* 0x000fc8000f8210ff */
[----:B------:R-:W-:-:S05]  /*1ca0*/  LEA.HI.X R95, R88, UR11, R23, 0x2, P1 ;  /* 0x0000000b585f7c11 */ /* 0x000fca00088f1417 */
[----:B------:R-:W3:Y:S01]  /*1cb0*/  @P2 LDG.E.LTC128B R106, desc[UR18][R94.64] ;  /* 0x000000125e6a2981 */ /* 0x000ee2000c1e1920 */
[C---:B------:R-:W-:Y:S01]  /*1cc0*/  LEA R88, P1, R102.reuse, UR16, 0x2 ;  /* 0x0000001066587c11 */ /* 0x040fe2000f8210ff */
[C---:B0-----:R-:W-:Y:S01]  /*1cd0*/  IMAD.WIDE.U32 R98, R107.reuse, UR26, R98 ;  /* 0x0000001a6b627c25 */ /* 0x041fe2000f8e0062 */
[----:B------:R-:W-:Y:S02]  /*1ce0*/  BSSY B1, `(.L_x_23) ;  /* 0x0000016000017945 */ /* 0x000fe40003800000 */
[----:B------:R-:W-:Y:S01]  /*1cf0*/  LEA.HI.X R89, R102, UR17, R109, 0x2, P1 ;  /* 0x0000001166597c11 */ /* 0x000fe200088f146d */
[----:B------:R-:W-:Y:S01]  /*1d00*/  IMAD.WIDE.U32 R96, R107, UR26, R90 ;  /* 0x0000001a6b607c25 */ /* 0x000fe2000f8e005a */
[----:B------:R-:W-:Y:S02]  /*1d10*/  ISETP.GT.AND P1, PT, R20, 0x1, PT ;  /* 0x000000011400780c */ /* 0x000fe40003f24270 */
[-C--:B------:R-:W-:Y:S01]  /*1d20*/  IADD3 R104, P6, R104, R98.reuse, RZ ;  /* 0x0000006268687210 */ /* 0x080fe20007fde0ff */
[C---:B------:R-:W-:Y:S01]  /*1d30*/  IMAD.IADD R97, R103.reuse, 0x1, R97 ;  /* 0x0000000167617824 */ /* 0x040fe200078e0261 */
[----:B------:R-:W-:Y:S01]  /*1d40*/  IADD3 R98, P3, R90, R98, RZ ;  /* 0x000000625a627210 */ /* 0x000fe20007f7e0ff */
[----:B------:R-:W-:Y:S01]  /*1d50*/  IMAD.IADD R103, R103, 0x1, R99 ;  /* 0x0000000167677824 */ /* 0x000fe200078e0263 */
[----:B------:R-:W-:Y:S01]  /*1d60*/  LEA R92, P5, R110, R88, 0x2 ;  /* 0x000000586e5c7211 */ /* 0x000fe200078a10ff */
[----:B------:R-:W-:-:S04]  /*1d70*/  IMAD.WIDE.U32 R96, R22, UR8, R96 ;  /* 0x0000000816607c25 */ /* 0x000fc8000f8e0060 */
[----:B------:R-:W-:Y:S02]  /*1d80*/  IMAD.X R99, R91, 0x1, R103, P3 ;  /* 0x000000015b637824 */ /* 0x000fe400018e0667 */
[----:B---3--:R-:W-:-:S04]  /*1d90*/  FMUL R23, R106, R7 ;  /* 0x000000076a177220 */ /* 0x008fc80000400000 */
[----:B--2---:R-:W-:Y:S01]  /*1da0*/  FFMA R105, R24, R6, R23 ;  /* 0x0000000618697223 */ /* 0x004fe20000000017 */
[----:B------:R-:W-:Y:S01]  /*1db0*/  IMAD.X R23, R103, 0x1, R93, P6 ;  /* 0x0000000167177824 */ /* 0x000fe200030e065d */
[----:B------:R-:W-:Y:S02]  /*1dc0*/  LEA R90, P6, R104, UR10, 0x2 ;  /* 0x0000000a685a7c11 */ /* 0x000fe4000f8c10ff */
[----:B------:R-:W-:Y:S01]  /*1dd0*/  LEA.HI.X R93, R110, R89, R111, 0x2, P5 ;  /* 0x000000596e5d7211 */ /* 0x000fe200028f146f */
[----:B------:R0:W-:Y:S01]  /*1de0*/  @P2 STG.E desc[UR18][R88.64], R105 ;  /* 0x0000006958002986 */ /* 0x0001e2000c101912 */
[----:B------:R-:W-:Y:S02]  /*1df0*/  ISETP.GT.AND P2, PT, R21, RZ, P1 ;  /* 0x000000ff1500720c */ /* 0x000fe40000f44270 */
[----:B------:R-:W-:Y:S01]  /*1e00*/  LEA.HI.X R91, R104, UR11, R23, 0x2, P6 ;  /* 0x0000000b685b7c11 */ /* 0x000fe2000b0f1417 */
[----:B------:R-:W-:-:S10]  /*1e10*/  IMAD.IADD R23, R101, 0x1, R97 ;  /* 0x0000000165177824 */ /* 0x000fd400078e0261 */
[----:B0-----:R-:W-:Y:S05]  /*1e20*/  @!P2 BRA `(.L_x_24) ;  /* 0x000000000004a947 */ /* 0x001fea0003800000 */
[----:B------:R0:W5:Y:S02]  /*1e30*/  LDG.E.LTC128B R106, desc[UR18][R90.64] ;  /* 0x000000125a6a7981 */ /* 0x000164000c1e1920 */
.L_x_24:
[----:B------:R-:W-:Y:S05]  /*1e40*/  BSYNC B1 ;  /* 0x0000000000017941 */ /* 0x000fea0003800000 */
.L_x_23:
[----:B-----5:R-:W-:Y:S01]  /*1e50*/  FMUL R102, R106, R7 ;  /* 0x000000076a667220 */ /* 0x020fe20000400000 */
[----:B------:R-:W-:Y:S01]  /*1e60*/  ISETP.GT.AND P3, PT, R21, 0x8, P0 ;  /* 0x000000081500780c */ /* 0x000fe20000764270 */
[----:B------:R-:W-:Y:S01]  /*1e70*/  BSSY B1, `(.L_x_25) ;  /* 0x0000009000017945 */ /* 0x000fe20003800000 */
[----:B------:R-:W-:Y:S01]  /*1e80*/  LEA R24, P5, R96, UR10, 0x2 ;  /* 0x0000000a60187c11 */ /* 0x000fe2000f8a10ff */
[----:B------:R-:W-:Y:S01]  /*1e90*/  FFMA R97, R25, R6, R102 ;  /* 0x0000000619617223 */ /* 0x000fe20000000066 */
[----:B------:R-:W-:Y:S02]  /*1ea0*/  ISETP.GT.AND P0, PT, R20, 0x8, PT ;  /* 0x000000081400780c */ /* 0x000fe40003f04270 */
[----:B------:R-:W-:Y:S01]  /*1eb0*/  LEA.HI.X R25, R96, UR11, R23, 0x2, P5 ;  /* 0x0000000b60197c11 */ /* 0x000fe2000a8f1417 */
[----:B------:R-:W-:Y:S01]  /*1ec0*/  IMAD.WIDE.U32 R22, R22, UR8, R98 ;  /* 0x0000000816167c25 */ /* 0x000fe2000f8e0062 */
[----:B------:R1:W-:Y:S05]  /*1ed0*/  @P2 STG.E desc[UR18][R92.64], R97 ;  /* 0x000000615c002986 */ /* 0x0003ea000c101912 */
[----:B------:R-:W-:Y:S05]  /*1ee0*/  @!P3 BRA `(.L_x_26) ;  /* 0x000000000004b947 */ /* 0x000fea0003800000 */
[----:B------:R2:W5:Y:S02]  /*1ef0*/  LDG.E.LTC128B R106, desc[UR18][R24.64+0x20] ;  /* 0x00002012186a7981 */ /* 0x000564000c1e1920 */
.L_x_26:
[----:B------:R-:W-:Y:S05]  /*1f00*/  BSYNC B1 ;  /* 0x0000000000017941 */ /* 0x000fea0003800000 */
.L_x_25:
[----:B--2--5:R-:W-:Y:S01]  /*1f10*/  FMUL R25, R106, R7 ;  /* 0x000000076a197220 */ /* 0x024fe20000400000 */
[----:B------:R-:W-:Y:S01]  /*1f20*/  ISETP.GT.AND P2, PT, R21, 0x8, P1 ;  /* 0x000000081500780c */ /* 0x000fe20000f44270 */
[----:B------:R-:W-:Y:S01]  /*1f30*/  IMAD.IADD R23, R101, 0x1, R23 ;  /* 0x0000000165177824 */ /* 0x000fe200078e0217 */
[----:B------:R-:W-:Y:S01]  /*1f40*/  LEA R24, P1, R22, UR10, 0x2 ;  /* 0x0000000a16187c11 */ /* 0x000fe2000f8210ff */
[----:B-1----:R-:W-:Y:S01]  /*1f50*/  FFMA R97, R26, R6, R25 ;  /* 0x000000061a617223 */ /* 0x002fe20000000019 */
[----:B------:R-:W-:Y:S02]  /*1f60*/  BSSY B1, `(.L_x_27) ;  /* 0x0000007000017945 */ /* 0x000fe40003800000 */
[----:B------:R-:W-:Y:S01]  /*1f70*/  LEA.HI.X R25, R22, UR11, R23, 0x2, P1 ;  /* 0x0000000b16197c11 */ /* 0x000fe200088f1417 */
[----:B------:R-:W-:Y:S02]  /*1f80*/  @P3 IMAD.MOV.U32 R22, RZ, RZ, R88 ;  /* 0x000000ffff163224 */ /* 0x000fe400078e0058 */
[----:B------:R-:W-:-:S05]  /*1f90*/  @P3 IMAD.MOV.U32 R23, RZ, RZ, R89 ;  /* 0x000000ffff173224 */ /* 0x000fca00078e0059 */
[----:B------:R1:W-:Y:S01]  /*1fa0*/  @P3 STG.E desc[UR18][R22.64+0x20], R97 ;  /* 0x0000206116003986 */ /* 0x0003e2000c101912 */
[----:B------:R-:W-:Y:S05]  /*1fb0*/  @!P2 BRA `(.L_x_28) ;  /* 0x000000000004a947 */ /* 0x000fea0003800000 */
[----:B------:R2:W5:Y:S02]  /*1fc0*/  LDG.E.LTC128B R106, desc[UR18][R24.64+0x20] ;  /* 0x00002012186a7981 */ /* 0x000564000c1e1920 */
.L_x_28:
[----:B------:R-:W-:Y:S05]  /*1fd0*/  BSYNC B1 ;  /* 0x0000000000017941 */ /* 0x000fea0003800000 */
.L_x_27:
[----:B-1---5:R-:W-:Y:S01]  /*1fe0*/  FMUL R22, R106, R7 ;  /* 0x000000076a167220 */ /* 0x022fe20000400000 */
[----:B------:R-:W-:Y:S01]  /*1ff0*/  @P2 IMAD.MOV.U32 R26, RZ, RZ, R92 ;  /* 0x000000ffff1a2224 */ /* 0x000fe200078e005c */
[----:B------:R-:W-:Y:S01]  /*2000*/  ISETP.GT.AND P3, PT, R21, RZ, P0 ;  /* 0x000000ff1500720c */ /* 0x000fe20000764270 */
[----:B------:R-:W-:Y:S01]  /*2010*/  BSSY B1, `(.L_x_29) ;  /* 0x000000a000017945 */ /* 0x000fe20003800000 */
[----:B--2---:R-:W-:Y:S01]  /*2020*/  FFMA R25, R27, R6, R22 ;  /* 0x000000061b197223 */ /* 0x004fe20000000016 */
[----:B------:R-:W-:Y:S01]  /*2030*/  @P2 IMAD.MOV.U32 R27, RZ, RZ, R93 ;  /* 0x000000ffff1b2224 */ /* 0x000fe200078e005d */
[----:B------:R-:W-:Y:S02]  /*2040*/  IADD3 R22, P6, R94, UR6, RZ ;  /* 0x000000065e167c10 */ /* 0x000fe4000ffde0ff */
[----:B------:R-:W-:Y:S02]  /*2050*/  ISETP.GT.AND P1, PT, R20, 0x9, PT ;  /* 0x000000091400780c */ /* 0x000fe40003f24270 */
[----:B------:R1:W-:Y:S01]  /*2060*/  @P2 STG.E desc[UR18][R26.64+0x20], R25 ;  /* 0x000020191a002986 */ /* 0x0003e2000c101912 */
[----:B------:R-:W-:-:S02]  /*2070*/  IADD3 R24, P5, R88, UR12, RZ ;  /* 0x0000000c58187c10 */ /* 0x000fc4000ffbe0ff */
[----:B------:R-:W-:Y:S02]  /*2080*/  IADD3.X R23, R95, UR5, RZ, P6, !PT ;  /* 0x000000055f177c10 */ /* 0x000fe4000b7fe4ff */
[----:B------:R-:W-:Y:S09]  /*2090*/  @!P3 BRA `(.L_x_30) ;  /* 0x000000000004b947 */ /* 0x000ff20003800000 */
[----:B------:R2:W5:Y:S02]  /*20a0*/  LDG.E.LTC128B R106, desc[UR18][R22.64] ;  /* 0x00000012166a7981 */ /* 0x000564000c1e1920 */
.L_x_30:
[----:B------:R-:W-:Y:S05]  /*20b0*/  BSYNC B1 ;  /* 0x0000000000017941 */ /* 0x000fea0003800000 */
.L_x_29:
[----:B-1---5:R-:W-:Y:S01]  /*20c0*/  FMUL R27, R106, R7 ;  /* 0x000000076a1b7220 */ /* 0x022fe20000400000 */
[----:B------:R-:W-:Y:S01]  /*20d0*/  IADD3.X R25, R89, UR7, RZ, P5, !PT ;  /* 0x0000000759197c10 */ /* 0x000fe2000affe4ff */
[----:B------:R-:W-:Y:S01]  /*20e0*/  BSSY B1, `(.L_x_31) ;  /* 0x0000009000017945 */ /* 0x000fe20003800000 */
[----:B------:R-:W-:Y:S01]  /*20f0*/  ISETP.GT.AND P2, PT, R21, RZ, P1 ;  /* 0x000000ff1500720c */ /* 0x000fe20000f44270 */
[----:B------:R-:W-:Y:S01]  /*2100*/  FFMA R97, R28, R6, R27 ;  /* 0x000000061c617223 */ /* 0x000fe2000000001b */
[----:B------:R-:W-:Y:S02]  /*2110*/  IADD3 R26, P6, R90, UR6, RZ ;  /* 0x000000065a1a7c10 */ /* 0x000fe4000ffde0ff */
[----:B------:R-:W-:Y:S02]  /*2120*/  IADD3 R96, P5, R92, UR12, RZ ;  /* 0x0000000c5c607c10 */ /* 0x000fe4000ffbe0ff */
[----:B------:R1:W-:Y:S01]  /*2130*/  @P3 STG.E desc[UR18][R24.64], R97 ;  /* 0x0000006118003986 */ /* 0x0003e2000c101912 */
[----:B------:R-:W-:-:S06]  /*2140*/  IADD3.X R27, R91, UR5, RZ, P6, !PT ;  /* 0x000000055b1b7c10 */ /* 0x000fcc000b7fe4ff */
[----:B------:R-:W-:Y:S05]  /*2150*/  @!P2 BRA `(.L_x_32) ;  /* 0x000000000004a947 */ /* 0x000fea0003800000 */
[----:B------:R3:W5:Y:S02]  /*2160*/  LDG.E.LTC128B R106, desc[UR18][R26.64] ;  /* 0x000000121a6a7981 */ /* 0x000764000c1e1920 */
.L_x_32:
[----:B------:R-:W-:Y:S05]  /*2170*/  BSYNC B1 ;  /* 0x0000000000017941 */ /* 0x000fea0003800000 */
.L_x_31:
[----:B-----5:R-:W-:Y:S01]  /*2180*/  FMUL R28, R106, R7 ;  /* 0x000000076a1c7220 */ /* 0x020fe20000400000 */
[----:B-1----:R-:W-:Y:S01]  /*2190*/  IADD3.X R97, R93, UR7, RZ, P5, !PT ;  /* 0x000000075d617c10 */ /* 0x002fe2000affe4ff */
[----:B------:R-:W-:Y:S01]  /*21a0*/  BSSY B1, `(.L_x_33) ;  /* 0x0000009000017945 */ /* 0x000fe20003800000 */
[----:B------:R-:W-:Y:S01]  /*21b0*/  ISETP.GT.AND P0, PT, R21, 0x8, P0 ;  /* 0x000000081500780c */ /* 0x000fe20000704270 */
[----:B------:R-:W-:Y:S01]  /*21c0*/  FFMA R99, R29, R6, R28 ;  /* 0x000000061d637223 */ /* 0x000fe2000000001c */
[----:B------:R-:W-:Y:S02]  /*21d0*/  IADD3 R28, P3, R94, UR24, RZ ;  /* 0x000000185e1c7c10 */ /* 0x000fe4000ff7e0ff */
[----:B------:R-:W-:Y:S02]  /*21e0*/  IADD3 R98, P5, R88, UR23, RZ ;  /* 0x0000001758627c10 */ /* 0x000fe4000ffbe0ff */
[----:B------:R1:W-:Y:S01]  /*21f0*/  @P2 STG.E desc[UR18][R96.64], R99 ;  /* 0x0000006360002986 */ /* 0x0003e2000c101912 */
[----:B------:R-:W-:-:S06]  /*2200*/  IADD3.X R29, R95, UR22, RZ, P3, !PT ;  /* 0x000000165f1d7c10 */ /* 0x000fcc0009ffe4ff */
[----:B------:R-:W-:Y:S05]  /*2210*/  @!P0 BRA `(.L_x_34) ;  /* 0x0000000000048947 */ /* 0x000fea0003800000 */
[----:B------:R4:W5:Y:S02]  /*2220*/  LDG.E.LTC128B R106, desc[UR18][R28.64] ;  /* 0x000000121c6a7981 */ /* 0x000964000c1e1920 */
.L_x_34:
[----:B------:R-:W-:Y:S05]  /*2230*/  BSYNC B1 ;  /* 0x0000000000017941 */ /* 0x000fea0003800000 */
.L_x_33:
[----:B----45:R-:W-:Y:S01]  /*2240*/  FMUL R29, R106, R7 ;  /* 0x000000076a1d7220 */ /* 0x030fe20000400000 */
[----:B-1----:R-:W-:Y:S01]  /*2250*/  IADD3.X R99, R89, UR21, RZ, P5, !PT ;  /* 0x0000001559637c10 */ /* 0x002fe2000affe4ff */
[----:B------:R-:W-:Y:S01]  /*2260*/  BSSY B1, `(.L_x_35) ;  /* 0x0000008000017945 */ /* 0x000fe20003800000 */
[----:B------:R-:W-:Y:S01]  /*2270*/  ISETP.GT.AND P2, PT, R21, 0x8, P1 ;  /* 0x000000081500780c */ /* 0x000fe20000f44270 */
[----:B------:R-:W-:Y:S01]  /*2280*/  FFMA R89, R30, R6, R29 ;  /* 0x000000061e597223 */ /* 0x000fe2000000001d */
[----:B------:R-:W-:-:S04]  /*2290*/  IADD3 R28, P1, R90, UR24, RZ ;  /* 0x000000185a1c7c10 */ /* 0x000fc8000ff3e0ff */
[----:B------:R1:W-:Y:S01]  /*22a0*/  @P0 STG.E desc[UR18][R98.64], R89 ;  /* 0x0000005962000986 */ /* 0x0003e2000c101912 */
[----:B------:R-:W-:-:S06]  /*22b0*/  IADD3.X R29, R91, UR22, RZ, P1, !PT ;  /* 0x000000165b1d7c10 */ /* 0x000fcc0008ffe4ff */
[----:B------:R-:W-:Y:S05]  /*22c0*/  @!P2 BRA `(.L_x_36) ;  /* 0x000000000004a947 */ /* 0x000fea0003800000 */
[----:B------:R4:W5:Y:S02]  /*22d0*/  LDG.E.LTC128B R106, desc[UR18][R28.64] ;  /* 0x000000121c6a7981 */ /* 0x000964000c1e1920 */
.L_x_36:
[----:B------:R-:W-:Y:S05]  /*22e0*/  BSYNC B1 ;  /* 0x0000000000017941 */ /* 0x000fea0003800000 */
.L_x_35:
[----:B-----5:R-:W-:Y:S01]  /*22f0*/  FMUL R30, R106, R7 ;  /* 0x000000076a1e7220 */ /* 0x020fe20000400000 */
[----:B----4-:R-:W-:Y:S01]  /*2300*/  IADD3 R28, P5, R92, UR23, RZ ;  /* 0x000000175c1c7c10 */ /* 0x010fe2000ffbe0ff */
[----:B------:R-:W-:Y:S01]  /*2310*/  BSSY B1, `(.L_x_37) ;  /* 0x000000c000017945 */ /* 0x000fe20003800000 */
[----:B------:R-:W-:Y:S01]  /*2320*/  ISETP.GT.AND P1, PT, R20, 0x10, PT ;  /* 0x000000101400780c */ /* 0x000fe20003f24270 */
[----:B-1----:R-:W-:Y:S01]  /*2330*/  FFMA R89, R31, R6, R30 ;  /* 0x000000061f597223 */ /* 0x002fe2000000001e */
[----:B------:R-:W-:Y:S02]  /*2340*/  IADD3.X R29, R93, UR21, RZ, P5, !PT ;  /* 0x000000155d1d7c10 */ /* 0x000fe4000affe4ff */
[----:B------:R-:W-:Y:S02]  /*2350*/  ISETP.GT.AND P3, PT, R21, RZ, P1 ;  /* 0x000000ff1500720c */ /* 0x000fe40000f64270 */
[----:B------:R-:W-:Y:S01]  /*2360*/  IADD3 R30, P6, R22, UR6, RZ ;  /* 0x00000006161e7c10 */ /* 0x000fe2000ffde0ff */
[----:B------:R1:W-:Y:S01]  /*2370*/  @P2 STG.E desc[UR18][R28.64], R89 ;  /* 0x000000591c002986 */ /* 0x0003e2000c101912 */
[----:B------:R-:W-:-:S02]  /*2380*/  ISETP.GT.AND P0, PT, R20, 0x11, PT ;  /* 0x000000111400780c */ /* 0x000fc40003f04270 */
[----:B------:R-:W-:Y:S02]  /*2390*/  IADD3 R88, P5, R24, UR12, RZ ;  /* 0x0000000c18587c10 */ /* 0x000fe4000ffbe0ff */
[----:B------:R-:W-:-:S05]  /*23a0*/  IADD3.X R31, R23, UR5, RZ, P6, !PT ;  /* 0x00000005171f7c10 */ /* 0x000fca000b7fe4ff */
[----:B------:R-:W-:Y:S06]  /*23b0*/  @!P3 BRA `(.L_x_38) ;  /* 0x000000000004b947 */ /* 0x000fec0003800000 */
[----:B------:R4:W5:Y:S02]  /*23c0*/  LDG.E.LTC128B R106, desc[UR18][R30.64] ;  /* 0x000000121e6a7981 */ /* 0x000964000c1e1920 */
.L_x_38:
[----:B------:R-:W-:Y:S05]  /*23d0*/  BSYNC B1 ;  /* 0x0000000000017941 */ /* 0x000fea0003800000 */
.L_x_37:
[----:B-1---5:R-:W-:Y:S01]  /*23e0*/  FMUL R29, R106, R7 ;  /* 0x000000076a1d7220 */ /* 0x022fe20000400000 */
[----:B------:R-:W-:Y:S01]  /*23f0*/  IADD3.X R89, R25, UR7, RZ, P5, !PT ;  /* 0x0000000719597c10 */ /* 0x000fe2000affe4ff */
[----:B------:R-:W-:Y:S01]  /*2400*/  BSSY B1, `(.L_x_39) ;  /* 0x0000009000017945 */ /* 0x000fe20003800000 */
[----:B------:R-:W-:Y:S01]  /*2410*/  ISETP.GT.AND P2, PT, R21, RZ, P0 ;  /* 0x000000ff1500720c */ /* 0x000fe20000744270 */
[----:B0-----:R-:W-:Y:S01]  /*2420*/  FFMA R91, R32, R6, R29 ;  /* 0x00000006205b7223 */ /* 0x001fe2000000001d */
[----:B------:R-:W-:Y:S02]  /*2430*/  IADD3 R28, P6, R26, UR6, RZ ;  /* 0x000000061a1c7c10 */ /* 0x000fe4000ffde0ff */
[----:B------:R-:W-:Y:S02]  /*2440*/  IADD3 R90, P5, R96, UR12, RZ ;  /* 0x0000000c605a7c10 */ /* 0x000fe4000ffbe0ff */
[----:B------:R0:W-:Y:S01]  /*2450*/  @P3 STG.E desc[UR18][R88.64], R91 ;  /* 0x0000005b58003986 */ /* 0x0001e2000c101912 */
[----:B------:R-:W-:-:S06]  /*2460*/  IADD3.X R29, R27, UR5, RZ, P6, !PT ;  /* 0x000000051b1d7c10 */ /* 0x000fcc000b7fe4ff */
[----:B------:R-:W-:Y:S05]  /*2470*/  @!P2 BRA `(.L_x_40) ;  /* 0x000000000004a947 */ /* 0x000fea0003800000 */
[----:B------:R1:W5:Y:S02]  /*2480*/  LDG.E.LTC128B R106, desc[UR18][R28.64] ;  /* 0x000000121c6a7981 */ /* 0x000364000c1e1920 */
.L_x_40:
[----:B------:R-:W-:Y:S05]  /*2490*/  BSYNC B1 ;  /* 0x0000000000017941 */ /* 0x000fea0003800000 */
.L_x_39:
[----:B-----5:R-:W-:Y:S01]  /*24a0*/  FMUL R32, R106, R7 ;  /* 0x000000076a207220 */ /* 0x020fe20000400000 */
[----:B0-----:R-:W-:Y:S01]  /*24b0*/  IADD3.X R91, R97, UR7, RZ, P5, !PT ;  /* 0x00000007615b7c10 */ /* 0x001fe2000affe4ff */
[----:B------:R-:W-:Y:S01]  /*24c0*/  BSSY B1, `(.L_x_41) ;  /* 0x0000009000017945 */ /* 0x000fe20003800000 */
[----:B------:R-:W-:Y:S01]  /*24d0*/  ISETP.GT.AND P1, PT, R21, 0x8, P1 ;  /* 0x000000081500780c */ /* 0x000fe20000f24270 */
[----:B------:R-:W-:Y:S01]  /*24e0*/  FFMA R33, R33, R6, R32 ;  /* 0x0000000621217223 */ /* 0x000fe20000000020 */
[----:B--2---:R-:W-:Y:S02]  /*24f0*/  IADD3 R22, P3, R22, UR24, RZ ;  /* 0x0000001816167c10 */ /* 0x004fe4000ff7e0ff */
[----:B------:R-:W-:Y:S02]  /*2500*/  IADD3 R32, P5, R24, UR23, RZ ;  /* 0x0000001718207c10 */ /* 0x000fe4000ffbe0ff */
[----:B------:R0:W-:Y:S01]  /*2510*/  @P2 STG.E desc[UR18][R90.64], R33 ;  /* 0x000000215a002986 */ /* 0x0001e2000c101912 */
[----:B------:R-:W-:-:S06]  /*2520*/  IADD3.X R23, R23, UR22, RZ, P3, !PT ;  /* 0x0000001617177c10 */ /* 0x000fcc0009ffe4ff */
[----:B------:R-:W-:Y:S05]  /*2530*/  @!P1 BRA `(.L_x_42) ;  /* 0x0000000000049947 */ /* 0x000fea0003800000 */
[----:B------:R2:W5:Y:S02]  /*2540*/  LDG.E.LTC128B R106, desc[UR18][R22.64] ;  /* 0x00000012166a7981 */ /* 0x000564000c1e1920 */
.L_x_42:
[----:B------:R-:W-:Y:S05]  /*2550*/  BSYNC B1 ;  /* 0x0000000000017941 */ /* 0x000fea0003800000 */
.L_x_41:
[----:B--2--5:R-:W-:Y:S01]  /*2560*/  FMUL R23, R106, R7 ;  /* 0x000000076a177220 */ /* 0x024fe20000400000 */
[----:B0-----:R-:W-:Y:S01]  /*2570*/  IADD3.X R33, R25, UR21, RZ, P5, !PT ;  /* 0x0000001519217c10 */ /* 0x001fe2000affe4ff */
        /* <DEDUP_REMOVED lines=8> */
.L_x_44:
[----:B------:R-:W-:Y:S05]  /*2600*/  BSYNC B1 ;  /* 0x0000000000017941 */ /* 0x000fea0003800000 */
.L_x_43:
[----:B-----5:R-:W-:Y:S01]  /*2610*/  FMUL R24, R106, R7 ;  /* 0x000000076a187220 */ /* 0x020fe20000400000 */
[----:B--2---:R-:W-:Y:S01]  /*2620*/  IADD3 R22, P5, R96, UR23, RZ ;  /* 0x0000001760167c10 */ /* 0x004fe2000ffbe0ff */
[----:B------:R-:W-:Y:S01]  /*2630*/  BSSY B1, `(.L_x_45) ;  /* 0x000000c000017945 */ /* 0x000fe20003800000 */
[----:B------:R-:W-:Y:S01]  /*2640*/  ISETP.GT.AND P1, PT, R20, 0x18, PT ;  /* 0x000000181400780c */ /* 0x000fe20003f24270 */
[----:B------:R-:W-:Y:S01]  /*2650*/  FFMA R35, R35, R6, R24 ;  /* 0x0000000623237223 */ /* 0x000fe20000000018 */
[----:B------:R-:W-:Y:S02]  /*2660*/  IADD3.X R23, R97, UR21, RZ, P5, !PT ;  /* 0x0000001561177c10 */ /* 0x000fe4000affe4ff */
[----:B------:R-:W-:Y:S02]  /*2670*/  ISETP.GT.AND P3, PT, R21, RZ, P1 ;  /* 0x000000ff1500720c */ /* 0x000fe40000f64270 */
[----:B------:R-:W-:Y:S01]  /*2680*/  IADD3 R24, P6, R30, UR6, RZ ;  /* 0x000000061e187c10 */ /* 0x000fe2000ffde0ff */
[----:B------:R2:W-:Y:S01]  /*2690*/  @P2 STG.E desc[UR18][R22.64], R35 ;  /* 0x0000002316002986 */ /* 0x0005e2000c101912 */
[----:B------:R-:W-:-:S02]  /*26a0*/  ISETP.GT.AND P0, PT, R20, 0x19, PT ;  /* 0x000000191400780c */ /* 0x000fc40003f04270 */
[----:B---3--:R-:W-:Y:S02]  /*26b0*/  IADD3 R26, P5, R88, UR12, RZ ;  /* 0x0000000c581a7c10 */ /* 0x008fe4000ffbe0ff */
[----:B0-----:R-:W-:-:S05]  /*26c0*/  IADD3.X R25, R31, UR5, RZ, P6, !PT ;  /* 0x000000051f197c10 */ /* 0x001fca000b7fe4ff */
[----:B------:R-:W-:Y:S06]  /*26d0*/  @!P3 BRA `(.L_x_46) ;  /* 0x000000000004b947 */ /* 0x000fec0003800000 */
[----:B------:R0:W5:Y:S02]  /*26e0*/  LDG.E.LTC128B R106, desc[UR18][R24.64] ;  /* 0x00000012186a7981 */ /* 0x000164000c1e1920 */
.L_x_46:
[----:B------:R-:W-:Y:S05]  /*26f0*/  BSYNC B1 ;  /* 0x0000000000017941 */ /* 0x000fea0003800000 */
.L_x_45:
[----:B--2--5:R-:W-:Y:S01]  /*2700*/  FMUL R23, R106, R7 ;  /* 0x000000076a177220 */ /* 0x024fe20000400000 */
        /* <DEDUP_REMOVED lines=10> */
.L_x_48:
[----:B------:R-:W-:Y:S05]  /*27b0*/  BSYNC B1 ;  /* 0x0000000000017941 */ /* 0x000fea0003800000 */
.L_x_47:
[----:B-----5:R-:W-:Y:S01]  /*27c0*/  FMUL R34, R106, R7 ;  /* 0x000000076a227220 */ /* 0x020fe20000400000 */
[----:B--2---:R-:W-:Y:S01]  /*27d0*/  IADD3.X R33, R91, UR7, RZ, P5, !PT ;  /* 0x000000075b217c10 */ /* 0x004fe2000affe4ff */
[----:B------:R-:W-:Y:S01]  /*27e0*/  BSSY B1, `(.L_x_49) ;  /* 0x0000009000017945 */ /* 0x000fe20003800000 */
[----:B------:R-:W-:Y:S01]  /*27f0*/  ISETP.GT.AND P1, PT, R21, 0x8, P1 ;  /* 0x000000081500780c */ /* 0x000fe20000f24270 */
[----:B------:R-:W-:Y:S01]  /*2800*/  FFMA R37, R37, R6, R34 ;  /* 0x0000000625257223 */ /* 0x000fe20000000022 */
[----:B----4-:R-:W-:Y:S02]  /*2810*/  IADD3 R30, P3, R30, UR24, RZ ;  /* 0x000000181e1e7c10 */ /* 0x010fe4000ff7e0ff */
[----:B------:R-:W-:Y:S02]  /*2820*/  IADD3 R34, P5, R88, UR23, RZ ;  /* 0x0000001758227c10 */ /* 0x000fe4000ffbe0ff */
[----:B------:R2:W-:Y:S01]  /*2830*/  @P2 STG.E desc[UR18][R32.64], R37 ;  /* 0x0000002520002986 */ /* 0x0005e2000c101912 */
[----:B------:R-:W-:-:S06]  /*2840*/  IADD3.X R31, R31, UR22, RZ, P3, !PT ;  /* 0x000000161f1f7c10 */ /* 0x000fcc0009ffe4ff */
[----:B------:R-:W-:Y:S05]  /*2850*/  @!P1 BRA `(.L_x_50) ;  /* 0x0000000000049947 */ /* 0x000fea0003800000 */
[----:B------:R4:W5:Y:S02]  /*2860*/  LDG.E.LTC128B R106, desc[UR18][R30.64] ;  /* 0x000000121e6a7981 */ /* 0x000964000c1e1920 */
.L_x_50:
[----:B------:R-:W-:Y:S05]  /*2870*/  BSYNC B1 ;  /* 0x0000000000017941 */ /* 0x000fea0003800000 */
.L_x_49:
[----:B----45:R-:W-:Y:S01]  /*2880*/  FMUL R31, R106, R7 ;  /* 0x000000076a1f7220 */ /* 0x030fe20000400000 */
[----:B------:R-:W-:Y:S01]  /*2890*/  IADD3.X R35, R89, UR21, RZ, P5, !PT ;  /* 0x0000001559237c10 */ /* 0x000fe2000affe4ff */
[----:B------:R-:W-:Y:S01]  /*28a0*/  BSSY B1, `(.L_x_51) ;  /* 0x0000008000017945 */ /* 0x000fe20003800000 */
[----:B------:R-:W-:Y:S01]  /*28b0*/  ISETP.GT.AND P2, PT, R21, 0x8, P0 ;  /* 0x000000081500780c */ /* 0x000fe20000744270 */
[----:B------:R-:W-:Y:S01]  /*28c0*/  FFMA R31, R38, R6, R31 ;  /* 0x00000006261f7223 */ /* 0x000fe2000000001f */
[----:B-1----:R-:W-:-:S04]  /*28d0*/  IADD3 R28, P0, R28, UR24, RZ ;  /* 0x000000181c1c7c10 */ /* 0x002fc8000ff1e0ff */
[----:B------:R1:W-:Y:S01]  /*28e0*/  @P1 STG.E desc[UR18][R34.64], R31 ;  /* 0x0000001f22001986 */ /* 0x0003e2000c101912 */
[----:B------:R-:W-:-:S06]  /*28f0*/  IADD3.X R29, R29, UR22, RZ, P0, !PT ;  /* 0x000000161d1d7c10 */ /* 0x000fcc00087fe4ff */
[----:B------:R-:W-:Y:S05]  /*2900*/  @!P2 BRA `(.L_x_52) ;  /* 0x000000000004a947 */ /* 0x000fea0003800000 */
[----:B------:R4:W5:Y:S02]  /*2910*/  LDG.E.LTC128B R106, desc[UR18][R28.64] ;  /* 0x000000121c6a7981 */ /* 0x000964000c1e1920 */
.L_x_52:
[----:B------:R-:W-:Y:S05]  /*2920*/  BSYNC B1 ;  /* 0x0000000000017941 */ /* 0x000fea0003800000 */
.L_x_51:
[----:B-----5:R-:W-:Y:S01]  /*2930*/  FMUL R30, R106, R7 ;  /* 0x000000076a1e7220 */ /* 0x020fe20000400000 */
[----:B----4-:R-:W-:Y:S01]  /*2940*/  IADD3 R28, P5, R90, UR23, RZ ;  /* 0x000000175a1c7c10 */ /* 0x010fe2000ffbe0ff */
        /* <DEDUP_REMOVED lines=8> */
[----:B-1----:R-:W-:Y:S02]  /*29d0*/  IADD3 R34, P5, R26, UR12, RZ ;  /* 0x0000000c1a227c10 */ /* 0x002fe4000ffbe0ff */
[----:B------:R-:W-:-:S05]  /*29e0*/  IADD3.X R31, R25, UR5, RZ, P6, !PT ;  /* 0x00000005191f7c10 */ /* 0x000fca000b7fe4ff */
[----:B------:R-:W-:Y:S06]  /*29f0*/  @!P3 BRA `(.L_x_54) ;  /* 0x000000000004b947 */ /* 0x000fec0003800000 */
[----:B------:R1:W5:Y:S02]  /*2a00*/  LDG.E.LTC128B R106, desc[UR18][R30.64] ;  /* 0x000000121e6a7981 */ /* 0x000364000c1e1920 */
.L_x_54:
[----:B------:R-:W-:Y:S05]  /*2a10*/  BSYNC B1 ;  /* 0x0000000000017941 */ /* 0x000fea0003800000 */
.L_x_53:
[----:B----45:R-:W-:Y:S01]  /*2a20*/  FMUL R29, R106, R7 ;  /* 0x000000076a1d7220 */ /* 0x030fe20000400000 */
[----:B------:R-:W-:Y:S01]  /*2a30*/  IADD3.X R35, R27, UR7, RZ, P5, !PT ;  /* 0x000000071b237c10 */ /* 0x000fe2000affe4ff */
[----:B------:R-:W-:Y:S01]  /*2a40*/  BSSY B1, `(.L_x_55) ;  /* 0x0000009000017945 */ /* 0x000fe20003800000 */
[----:B------:R-:W-:Y:S01]  /*2a50*/  ISETP.GT.AND P2, PT, R21, RZ, P0 ;  /* 0x000000ff1500720c */ /* 0x000fe20000744270 */
[----:B--2---:R-:W-:Y:S01]  /*2a60*/  FFMA R37, R40, R6, R29 ;  /* 0x0000000628257223 */ /* 0x004fe2000000001d */
[----:B------:R-:W-:Y:S02]  /*2a70*/  IADD3 R28, P6, R22, UR6, RZ ;  /* 0x00000006161c7c10 */ /* 0x000fe4000ffde0ff */
[----:B------:R-:W-:Y:S02]  /*2a80*/  IADD3 R36, P5, R32, UR12, RZ ;  /* 0x0000000c20247c10 */ /* 0x000fe4000ffbe0ff */
[----:B------:R2:W-:Y:S01]  /*2a90*/  @P3 STG.E desc[UR18][R34.64], R37 ;  /* 0x0000002522003986 */ /* 0x0005e2000c101912 */
[----:B------:R-:W-:-:S06]  /*2aa0*/  IADD3.X R29, R23, UR5, RZ, P6, !PT ;  /* 0x00000005171d7c10 */ /* 0x000fcc000b7fe4ff */
[----:B------:R-:W-:Y:S05]  /*2ab0*/  @!P2 BRA `(.L_x_56) ;  /* 0x000000000004a947 */ /* 0x000fea0003800000 */
[----:B------:R4:W5:Y:S02]  /*2ac0*/  LDG.E.LTC128B R106, desc[UR18][R28.64] ;  /* 0x000000121c6a7981 */ /* 0x000964000c1e1920 */
.L_x_56:
[----:B------:R-:W-:Y:S05]  /*2ad0*/  BSYNC B1 ;  /* 0x0000000000017941 */ /* 0x000fea0003800000 */
.L_x_55:
[----:B-----5:R-:W-:Y:S01]  /*2ae0*/  FMUL R38, R106, R7 ;  /* 0x000000076a267220 */ /* 0x020fe20000400000 */
[----:B--2---:R-:W-:Y:S01]  /*2af0*/  IADD3.X R37, R33, UR7, RZ, P5, !PT ;  /* 0x0000000721257c10 */ /* 0x004fe2000affe4ff */
[----:B------:R-:W-:Y:S01]  /*2b00*/  BSSY B1, `(.L_x_57) ;  /* 0x0000009000017945 */ /* 0x000fe20003800000 */
[----:B------:R-:W-:Y:S01]  /*2b10*/  ISETP.GT.AND P1, PT, R21, 0x8, P1 ;  /* 0x000000081500780c */ /* 0x000fe20000f24270 */
[----:B------:R-:W-:Y:S01]  /*2b20*/  FFMA R41, R41, R6, R38 ;  /* 0x0000000629297223 */ /* 0x000fe20000000026 */
[----:B0-----:R-:W-:Y:S02]  /*2b30*/  IADD3 R24, P3, R24, UR24, RZ ;  /* 0x0000001818187c10 */ /* 0x001fe4000ff7e0ff */
[----:B------:R-:W-:Y:S02]  /*2b40*/  IADD3 R38, P5, R26, UR23, RZ ;  /* 0x000000171a267c10 */ /* 0x000fe4000ffbe0ff */
[----:B------:R0:W-:Y:S01]  /*2b50*/  @P2 STG.E desc[UR18][R36.64], R41 ;  /* 0x0000002924002986 */ /* 0x0001e2000c101912 */
[----:B------:R-:W-:-:S06]  /*2b60*/  IADD3.X R25, R25, UR22, RZ, P3, !PT ;  /* 0x0000001619197c10 */ /* 0x000fcc0009ffe4ff */
[----:B------:R-:W-:Y:S05]  /*2b70*/  @!P1 BRA `(.L_x_58) ;  /* 0x0000000000049947 */ /* 0x000fea0003800000 */
[----:B------:R2:W5:Y:S02]  /*2b80*/  LDG.E.LTC128B R106, desc[UR18][R24.64] ;  /* 0x00000012186a7981 */ /* 0x000564000c1e1920 */
.L_x_58:
[----:B------:R-:W-:Y:S05]  /*2b90*/  BSYNC B1 ;  /* 0x0000000000017941 */ /* 0x000fea0003800000 */
.L_x_57:
[----:B--2--5:R-:W-:Y:S01]  /*2ba0*/  FMUL R25, R106, R7 ;  /* 0x000000076a197220 */ /* 0x024fe20000400000 */
[----:B------:R-:W-:Y:S01]  /*2bb0*/  IADD3.X R39, R27, UR21, RZ, P5, !PT ;  /* 0x000000151b277c10 */ /* 0x000fe2000affe4ff */
[----:B------:R-:W-:Y:S01]  /*2bc0*/  BSSY B1, `(.L_x_59) ;  /* 0x0000008000017945 */ /* 0x000fe20003800000 */
[----:B------:R-:W-:Y:S01]  /*2bd0*/  ISETP.GT.AND P2, PT, R21, 0x8, P0 ;  /* 0x000000081500780c */ /* 0x000fe20000744270 */
[----:B------:R-:W-:Y:S01]  /*2be0*/  FFMA R25, R42, R6, R25 ;  /* 0x000000062a197223 */ /* 0x000fe20000000019 */
[----:B---3--:R-:W-:-:S04]  /*2bf0*/  IADD3 R22, P0, R22, UR24, RZ ;  /* 0x0000001816167c10 */ /* 0x008fc8000ff1e0ff */
[----:B------:R2:W-:Y:S01]  /*2c00*/  @P1 STG.E desc[UR18][R38.64], R25 ;  /* 0x0000001926001986 */ /* 0x0005e2000c101912 */
[----:B------:R-:W-:-:S06]  /*2c10*/  IADD3.X R23, R23, UR22, RZ, P0, !PT ;  /* 0x0000001617177c10 */ /* 0x000fcc00087fe4ff */
[----:B------:R-:W-:Y:S05]  /*2c20*/  @!P2 BRA `(.L_x_60) ;  /* 0x000000000004a947 */ /* 0x000fea0003800000 */
[----:B------:R3:W5:Y:S02]  /*2c30*/  LDG.E.LTC128B R106, desc[UR18][R22.64] ;  /* 0x00000012166a7981 */ /* 0x000764000c1e1920 */
.L_x_60:
[----:B------:R-:W-:Y:S05]  /*2c40*/  BSYNC B1 ;  /* 0x0000000000017941 */ /* 0x000fea0003800000 */
.L_x_59:
[----:B-----5:R-:W-:Y:S01]  /*2c50*/  FMUL R24, R106, R7 ;  /* 0x000000076a187220 */ /* 0x020fe20000400000 */
[----:B---3--:R-:W-:Y:S01]  /*2c60*/  IADD3 R22, P5, R32, UR23, RZ ;  /* 0x0000001720167c10 */ /* 0x008fe2000ffbe0ff */
        /* <DEDUP_REMOVED lines=8> */
[----:B------:R-:W-:Y:S02]  /*2cf0*/  IADD3 R26, P5, R34, UR12, RZ ;  /* 0x0000000c221a7c10 */ /* 0x000fe4000ffbe0ff */
[----:B--2---:R-:W-:-:S05]  /*2d00*/  IADD3.X R25, R31, UR5, RZ, P6, !PT ;  /* 0x000000051f197c10 */ /* 0x004fca000b7fe4ff */
[----:B------:R-:W-:Y:S06]  /*2d10*/  @!P3 BRA `(.L_x_62) ;  /* 0x000000000004b947 */ /* 0x000fec0003800000 */
[----:B------:R2:W5:Y:S02]  /*2d20*/  LDG.E.LTC128B R106, desc[UR18][R24.64] ;  /* 0x00000012186a7981 */ /* 0x000564000c1e1920 */
.L_x_62:
[----:B------:R-:W-:Y:S05]  /*2d30*/  BSYNC B1 ;  /* 0x0000000000017941 */ /* 0x000fea0003800000 */
.L_x_61:
[----:B---3-5:R-:W-:Y:S01]  /*2d40*/  FMUL R23, R106, R7 ;  /* 0x000000076a177220 */ /* 0x028fe20000400000 */
        /* <DEDUP_REMOVED lines=10> */
.L_x_64:
[----:B------:R-:W-:Y:S05]  /*2df0*/  BSYNC B1 ;  /* 0x0000000000017941 */ /* 0x000fea0003800000 */
.L_x_63:
[----:B-----5:R-:W-:Y:S01]  /*2e00*/  FMUL R38, R106, R7 ;  /* 0x000000076a267220 */ /* 0x020fe20000400000 */
[----:B---3--:R-:W-:Y:S01]  /*2e10*/  IADD3.X R33, R37, UR7, RZ, P5, !PT ;  /* 0x0000000725217c10 */ /* 0x008fe2000affe4ff */
[----:B------:R-:W-:Y:S01]  /*2e20*/  BSSY B1, `(.L_x_65) ;  /* 0x0000009000017945 */ /* 0x000fe20003800000 */
[----:B------:R-:W-:Y:S01]  /*2e30*/  ISETP.GT.AND P1, PT, R21, 0x8, P1 ;  /* 0x000000081500780c */ /* 0x000fe20000f24270 */
[----:B------:R-:W-:Y:S01]  /*2e40*/  FFMA R45, R45, R6, R38 ;  /* 0x000000062d2d7223 */ /* 0x000fe20000000026 */
[----:B-1----:R-:W-:Y:S02]  /*2e50*/  IADD3 R30, P3, R30, UR24, RZ ;  /* 0x000000181e1e7c10 */ /* 0x002fe4000ff7e0ff */
[----:B------:R-:W-:Y:S02]  /*2e60*/  IADD3 R38, P5, R34, UR23, RZ ;  /* 0x0000001722267c10 */ /* 0x000fe4000ffbe0ff */
[----:B------:R1:W-:Y:S01]  /*2e70*/  @P2 STG.E desc[UR18][R32.64], R45 ;  /* 0x0000002d20002986 */ /* 0x0003e2000c101912 */
[----:B------:R-:W-:-:S06]  /*2e80*/  IADD3.X R31, R31, UR22, RZ, P3, !PT ;  /* 0x000000161f1f7c10 */ /* 0x000fcc0009ffe4ff */
[----:B------:R-:W-:Y:S05]  /*2e90*/  @!P1 BRA `(.L_x_66) ;  /* 0x0000000000049947 */ /* 0x000fea0003800000 */
[----:B------:R3:W5:Y:S02]  /*2ea0*/  LDG.E.LTC128B R106, desc[UR18][R30.64] ;  /* 0x000000121e6a7981 */ /* 0x000764000c1e1920 */
.L_x_66:
[----:B------:R-:W-:Y:S05]  /*2eb0*/  BSYNC B1 ;  /* 0x0000000000017941 */ /* 0x000fea0003800000 */
.L_x_65:
[----:B---3-5:R-:W-:Y:S01]  /*2ec0*/  FMUL R31, R106, R7 ;  /* 0x000000076a1f7220 */ /* 0x028fe20000400000 */
[----:B------:R-:W-:Y:S01]  /*2ed0*/  IADD3.X R39, R35, UR21, RZ, P5, !PT ;  /* 0x0000001523277c10 */ /* 0x000fe2000affe4ff */
[----:B------:R-:W-:Y:S01]  /*2ee0*/  BSSY B1, `(.L_x_67) ;  /* 0x0000008000017945 */ /* 0x000fe20003800000 */
[----:B------:R-:W-:Y:S01]  /*2ef0*/  ISETP.GT.AND P2, PT, R21, 0x8, P0 ;  /* 0x000000081500780c */ /* 0x000fe20000744270 */
[----:B------:R-:W-:Y:S01]  /*2f00*/  FFMA R31, R46, R6, R31 ;  /* 0x000000062e1f7223 */ /* 0x000fe2000000001f */
[----:B----4-:R-:W-:-:S04]  /*2f10*/  IADD3 R28, P0, R28, UR24, RZ ;  /* 0x000000181c1c7c10 */ /* 0x010fc8000ff1e0ff */
[----:B------:R3:W-:Y:S01]  /*2f20*/  @P1 STG.E desc[UR18][R38.64], R31 ;  /* 0x0000001f26001986 */ /* 0x0007e2000c101912 */
[----:B------:R-:W-:-:S06]  /*2f30*/  IADD3.X R29, R29, UR22, RZ, P0, !PT ;  /* 0x000000161d1d7c10 */ /* 0x000fcc00087fe4ff */
[----:B------:R-:W-:Y:S05]  /*2f40*/  @!P2 BRA `(.L_x_68) ;  /* 0x000000000004a947 */ /* 0x000fea0003800000 */
[----:B------:R4:W5:Y:S02]  /*2f50*/  LDG.E.LTC128B R106, desc[UR18][R28.64] ;  /* 0x000000121c6a7981 */ /* 0x000964000c1e1920 */
.L_x_68:
[----:B------:R-:W-:Y:S05]  /*2f60*/  BSYNC B1 ;  /* 0x0000000000017941 */ /* 0x000fea0003800000 */
.L_x_67:
        /* <DEDUP_REMOVED lines=11> */
[----:B---3--:R-:W-:-:S05]  /*3020*/  IADD3.X R31, R25, UR5, RZ, P6, !PT ;  /* 0x00000005191f7c10 */ /* 0x008fca000b7fe4ff */
[----:B------:R-:W-:Y:S06]  /*3030*/  @!P3 BRA `(.L_x_70) ;  /* 0x000000000004b947 */ /* 0x000fec0003800000 */
[----:B------:R3:W5:Y:S02]  /*3040*/  LDG.E.LTC128B R106, desc[UR18][R30.64] ;  /* 0x000000121e6a7981 */ /* 0x000764000c1e1920 */
.L_x_70:
[----:B------:R-:W-:Y:S05]  /*3050*/  BSYNC B1 ;  /* 0x0000000000017941 */ /* 0x000fea0003800000 */
.L_x_69:
[----:B----45:R-:W-:Y:S01]  /*3060*/  FMUL R29, R106, R7 ;  /* 0x000000076a1d7220 */ /* 0x030fe20000400000 */
        /* <DEDUP_REMOVED lines=10> */
.L_x_72:
[----:B------:R-:W-:Y:S05]  /*3110*/  BSYNC B1 ;  /* 0x0000000000017941 */ /* 0x000fea0003800000 */
.L_x_71:
        /* <DEDUP_REMOVED lines=11> */
.L_x_74:
[----:B------:R-:W-:Y:S05]  /*31d0*/  BSYNC B1 ;  /* 0x0000000000017941 */ /* 0x000fea0003800000 */
.L_x_73:
[----:B--2--5:R-:W-:Y:S01]  /*31e0*/  FMUL R25, R106, R7 ;  /* 0x000000076a197220 */ /* 0x024fe20000400000 */
[----:B------:R-:W-:Y:S01]  /*31f0*/  IADD3.X R39, R27, UR21, RZ, P5, !PT ;  /* 0x000000151b277c10 */ /* 0x000fe2000affe4ff */
        /* <DEDUP_REMOVED lines=8> */
.L_x_76:
[----:B------:R-:W-:Y:S05]  /*3280*/  BSYNC B1 ;  /* 0x0000000000017941 */ /* 0x000fea0003800000 */
.L_x_75:
[----:B-----5:R-:W-:Y:S01]  /*3290*/  FMUL R24, R106, R7 ;  /* 0x000000076a187220 */ /* 0x020fe20000400000 */
[----:B0-----:R-:W-:Y:S01]  /*32a0*/  IADD3 R22, P5, R32, UR23, RZ ;  /* 0x0000001720167c10 */ /* 0x001fe2000ffbe0ff */
        /* <DEDUP_REMOVED lines=12> */
.L_x_78:
[----:B------:R-:W-:Y:S05]  /*3370*/  BSYNC B1 ;  /* 0x0000000000017941 */ /* 0x000fea0003800000 */
.L_x_77:
[----:B0----5:R-:W-:Y:S01]  /*3380*/  FMUL R23, R106, R7 ;  /* 0x000000076a177220 */ /* 0x021fe20000400000 */
[----:B------:R-:W-:Y:S01]  /*3390*/  IADD3.X R27, R35, UR7, RZ, P5, !PT ;  /* 0x00000007231b7c10 */ /* 0x000fe2000affe4ff */
[----:B------:R-:W-:Y:S01]  /*33a0*/  BSSY B1, `(.L_x_79) ;  /* 0x0000009000017945 */ /* 0x000fe20003800000 */
[----:B------:R-:W-:Y:S01]  /*33b0*/  ISETP.GT.AND P2, PT, R21, RZ, P0 ;  /* 0x000000ff1500720c */ /* 0x000fe20000744270 */
[----:B-1----:R-:W-:Y:S01]  /*33c0*/  FFMA R33, R52, R6, R23 ;  /* 0x0000000634217223 */ /* 0x002fe20000000017 */
[----:B------:R-:W-:Y:S02]  /*33d0*/  IADD3 R22, P6, R28, UR6, RZ ;  /* 0x000000061c167c10 */ /* 0x000fe4000ffde0ff */
[----:B------:R-:W-:Y:S02]  /*33e0*/  IADD3 R32, P5, R36, UR12, RZ ;  /* 0x0000000c24207c10 */ /* 0x000fe4000ffbe0ff */
[----:B------:R0:W-:Y:S01]  /*33f0*/  @P3 STG.E desc[UR18][R26.64], R33 ;  /* 0x000000211a003986 */ /* 0x0001e2000c101912 */
[----:B------:R-:W-:-:S06]  /*3400*/  IADD3.X R23, R29, UR5, RZ, P6, !PT ;  /* 0x000000051d177c10 */ /* 0x000fcc000b7fe4ff */
[----:B------:R-:W-:Y:S05]  /*3410*/  @!P2 BRA `(.L_x_80) ;  /* 0x000000000004a947 */ /* 0x000fea0003800000 */
[----:B------:R1:W5:Y:S02]  /*3420*/  LDG.E.LTC128B R106, desc[UR18][R22.64] ;  /* 0x00000012166a7981 */ /* 0x000364000c1e1920 */
.L_x_80:
[----:B------:R-:W-:Y:S05]  /*3430*/  BSYNC B1 ;  /* 0x0000000000017941 */ /* 0x000fea0003800000 */
.L_x_79:
[----:B-----5:R-:W-:Y:S01]  /*3440*/  FMUL R38, R106, R7 ;  /* 0x000000076a267220 */ /* 0x020fe20000400000 */
[----:B0-----:R-:W-:Y:S01]  /*3450*/  IADD3.X R33, R37, UR7, RZ, P5, !PT ;  /* 0x0000000725217c10 */ /* 0x001fe2000affe4ff */
[----:B------:R-:W-:Y:S01]  /*3460*/  BSSY B1, `(.L_x_81) ;  /* 0x0000009000017945 */ /* 0x000fe20003800000 */
[----:B------:R-:W-:Y:S01]  /*3470*/  ISETP.GT.AND P1, PT, R21, 0x8, P1 ;  /* 0x000000081500780c */ /* 0x000fe20000f24270 */
[----:B------:R-:W-:Y:S01]  /*3480*/  FFMA R53, R53, R6, R38 ;  /* 0x0000000635357223 */ /* 0x000fe20000000026 */
[----:B---3--:R-:W-:Y:S02]  /*3490*/  IADD3 R30, P3, R30, UR24, RZ ;  /* 0x000000181e1e7c10 */ /* 0x008fe4000ff7e0ff */
[----:B------:R-:W-:Y:S02]  /*34a0*/  IADD3 R38, P5, R34, UR23, RZ ;  /* 0x0000001722267c10 */ /* 0x000fe4000ffbe0ff */
[----:B------:R0:W-:Y:S01]  /*34b0*/  @P2 STG.E desc[UR18][R32.64], R53 ;  /* 0x0000003520002986 */ /* 0x0001e2000c101912 */
[----:B------:R-:W-:-:S06]  /*34c0*/  IADD3.X R31, R31, UR22, RZ, P3, !PT ;  /* 0x000000161f1f7c10 */ /* 0x000fcc0009ffe4ff */
[----:B------:R-:W-:Y:S05]  /*34d0*/  @!P1 BRA `(.L_x_82) ;  /* 0x0000000000049947 */ /* 0x000fea0003800000 */
[----:B------:R3:W5:Y:S02]  /*34e0*/  LDG.E.LTC128B R106, desc[UR18][R30.64] ;  /* 0x000000121e6a7981 */ /* 0x000764000c1e1920 */
.L_x_82:
[----:B------:R-:W-:Y:S05]  /*34f0*/  BSYNC B1 ;  /* 0x0000000000017941 */ /* 0x000fea0003800000 */
.L_x_81:
        /* <DEDUP_REMOVED lines=10> */
.L_x_84:
[----:B------:R-:W-:Y:S05]  /*35a0*/  BSYNC B1 ;  /* 0x0000000000017941 */ /* 0x000fea0003800000 */
.L_x_83:
        /* <DEDUP_REMOVED lines=14> */
.L_x_86:
[----:B------:R-:W-:Y:S05]  /*3690*/  BSYNC B1 ;  /* 0x0000000000017941 */ /* 0x000fea0003800000 */
.L_x_85:
[----:B----45:R-:W-:Y:S01]  /*36a0*/  FMUL R29, R106, R7 ;  /* 0x000000076a1d7220 */ /* 0x030fe20000400000 */
        /* <DEDUP_REMOVED lines=10> */
.L_x_88:
[----:B------:R-:W-:Y:S05]  /*3750*/  BSYNC B1 ;  /* 0x0000000000017941 */ /* 0x000fea0003800000 */
.L_x_87:
[----:B-----5:R-:W-:Y:S01]  /*3760*/  FMUL R38, R106, R7 ;  /* 0x000000076a267220 */ /* 0x020fe20000400000 */
[----:B----4-:R-:W-:Y:S01]  /*3770*/  IADD3.X R37, R33, UR7, RZ, P5, !PT ;  /* 0x0000000721257c10 */ /* 0x010fe2000affe4ff */
        /* <DEDUP_REMOVED lines=9> */
.L_x_90:
[----:B------:R-:W-:Y:S05]  /*3810*/  BSYNC B1 ;  /* 0x0000000000017941 */ /* 0x000fea0003800000 */
.L_x_89:
        /* <DEDUP_REMOVED lines=10> */
.L_x_92:
[----:B------:R-:W-:Y:S05]  /*38c0*/  BSYNC B1 ;  /* 0x0000000000017941 */ /* 0x000fea0003800000 */
.L_x_91:
        /* <DEDUP_REMOVED lines=11> */
[----:B-1----:R-:W-:-:S05]  /*3980*/  IADD3.X R25, R31, UR5, RZ, P6, !PT ;  /* 0x000000051f197c10 */ /* 0x002fca000b7fe4ff */
[----:B------:R-:W-:Y:S06]  /*3990*/  @!P3 BRA `(.L_x_94) ;  /* 0x000000000004b947 */ /* 0x000fec0003800000 */
[----:B------:R1:W5:Y:S02]  /*39a0*/  LDG.E.LTC128B R106, desc[UR18][R24.64] ;  /* 0x00000012186a7981 */ /* 0x000364000c1e1920 */
.L_x_94:
[----:B------:R-:W-:Y:S05]  /*39b0*/  BSYNC B1 ;  /* 0x0000000000017941 */ /* 0x000fea0003800000 */
.L_x_93:
        /* <DEDUP_REMOVED lines=11> */
.L_x_96:
[----:B------:R-:W-:Y:S05]  /*3a70*/  BSYNC B1 ;  /* 0x0000000000017941 */ /* 0x000fea0003800000 */
.L_x_95:
        /* <DEDUP_REMOVED lines=11> */
.L_x_98:
[----:B------:R-:W-:Y:S05]  /*3b30*/  BSYNC B1 ;  /* 0x0000000000017941 */ /* 0x000fea0003800000 */
.L_x_97:
[----:B---3-5:R-:W-:Y:S01]  /*3b40*/  FMUL R31, R106, R7 ;  /* 0x000000076a1f7220 */ /* 0x028fe20000400000 */
        /* <DEDUP_REMOVED lines=9> */
.L_x_100:
[----:B------:R-:W-:Y:S05]  /*3be0*/  BSYNC B1 ;  /* 0x0000000000017941 */ /* 0x000fea0003800000 */
.L_x_99:
        /* <DEDUP_REMOVED lines=14> */
.L_x_102:
[----:B------:R-:W-:Y:S05]  /*3cd0*/  BSYNC B1 ;  /* 0x0000000000017941 */ /* 0x000fea0003800000 */
.L_x_101:
[----:B0----5:R-:W-:Y:S01]  /*3ce0*/  FMUL R29, R106, R7 ;  /* 0x000000076a1d7220 */ /* 0x021fe20000400000 */
        /* <DEDUP_REMOVED lines=10> */
.L_x_104:
[----:B------:R-:W-:Y:S05]  /*3d90*/  BSYNC B1 ;  /* 0x0000000000017941 */ /* 0x000fea0003800000 */
.L_x_103:
[----:B-----5:R-:W-:Y:S01]  /*3da0*/  FMUL R38, R106, R7 ;  /* 0x000000076a267220 */ /* 0x020fe20000400000 */
[----:B0-----:R-:W-:Y:S01]  /*3db0*/  IADD3.X R37, R33, UR7, RZ, P5, !PT ;  /* 0x0000000721257c10 */ /* 0x001fe2000affe4ff */
        /* <DEDUP_REMOVED lines=9> */
.L_x_106:
[----:B------:R-:W-:Y:S05]  /*3e50*/  BSYNC B1 ;  /* 0x0000000000017941 */ /* 0x000fea0003800000 */
.L_x_105:
[----:B-1---5:R-:W-:Y:S01]  /*3e60*/  FMUL R25, R106, R7 ;  /* 0x000000076a197220 */ /* 0x022fe20000400000 */
        /* <DEDUP_REMOVED lines=9> */
.L_x_108:
[----:B------:R-:W-:Y:S05]  /*3f00*/  BSYNC B1 ;  /* 0x0000000000017941 */ /* 0x000fea0003800000 */
.L_x_107:
        /* <DEDUP_REMOVED lines=14> */
.L_x_110:
[----:B------:R-:W-:Y:S05]  /*3ff0*/  BSYNC B1 ;  /* 0x0000000000017941 */ /* 0x000fea0003800000 */
.L_x_109:
        /* <DEDUP_REMOVED lines=11> */
.L_x_112:
[----:B------:R-:W-:Y:S05]  /*40b0*/  BSYNC B1 ;  /* 0x0000000000017941 */ /* 0x000fea0003800000 */
.L_x_111:
[----:B-----5:R-:W-:Y:S01]  /*40c0*/  FMUL R38, R106, R7 ;  /* 0x000000076a267220 */ /* 0x020fe20000400000 */
[----:B----4-:R-:W-:Y:S01]  /*40d0*/  IADD3.X R33, R37, UR7, RZ, P5, !PT ;  /* 0x0000000725217c10 */ /* 0x010fe2000affe4ff */
        /* <DEDUP_REMOVED lines=9> */
.L_x_114:
[----:B------:R-:W-:Y:S05]  /*4170*/  BSYNC B1 ;  /* 0x0000000000017941 */ /* 0x000fea0003800000 */
.L_x_113:
[----:B----45:R-:W-:Y:S01]  /*4180*/  FMUL R31, R106, R7 ;  /* 0x000000076a1f7220 */ /* 0x030fe20000400000 */
[----:B------:R-:W-:Y:S01]  /*4190*/  IADD3.X R39, R35, UR21, RZ, P5, !PT ;  /* 0x0000001523277c10 */ /* 0x000fe2000affe4ff */
[----:B------:R-:W-:Y:S01]  /*41a0*/  BSSY B1, `(.L_x_115) ;  /* 0x0000008000017945 */ /* 0x000fe20003800000 */
[----:B------:R-:W-:Y:S01]  /*41b0*/  ISETP.GT.AND P2, PT, R21, 0x8, P0 ;  /* 0x000000081500780c */ /* 0x000fe20000744270 */
[----:B------:R-:W-:Y:S01]  /*41c0*/  FFMA R31, R70, R6, R31 ;  /* 0x00000006461f7223 */ /* 0x000fe2000000001f */
[----:B--2---:R-:W-:-:S04]  /*41d0*/  IADD3 R28, P0, R28, UR24, RZ ;  /* 0x000000181c1c7c10 */ /* 0x004fc8000ff1e0ff */
[----:B------:R2:W-:Y:S01]  /*41e0*/  @P1 STG.E desc[UR18][R38.64], R31 ;  /* 0x0000001f26001986 */ /* 0x0005e2000c101912 */
[----:B------:R-:W-:-:S06]  /*41f0*/  IADD3.X R29, R29, UR22, RZ, P0, !PT ;  /* 0x000000161d1d7c10 */ /* 0x000fcc00087fe4ff */
[----:B------:R-:W-:Y:S05]  /*4200*/  @!P2 BRA `(.L_x_116) ;  /* 0x000000000004a947 */ /* 0x000fea0003800000 */
[----:B------:R4:W5:Y:S02]  /*4210*/  LDG.E.LTC128B R106, desc[UR18][R28.64] ;  /* 0x000000121c6a7981 */ /* 0x000964000c1e1920 */
.L_x_116:
[----:B------:R-:W-:Y:S05]  /*4220*/  BSYNC B1 ;  /* 0x0000000000017941 */ /* 0x000fea0003800000 */
.L_x_115:
        /* <DEDUP_REMOVED lines=14> */
.L_x_118:
[----:B------:R-:W-:Y:S05]  /*4310*/  BSYNC B1 ;  /* 0x0000000000017941 */ /* 0x000fea0003800000 */
.L_x_117:
        /* <DEDUP_REMOVED lines=11> */
.L_x_120:
[----:B------:R-:W-:Y:S05]  /*43d0*/  BSYNC B1 ;  /* 0x0000000000017941 */ /* 0x000fea0003800000 */
.L_x_119:
        /* <DEDUP_REMOVED lines=11> */
.L_x_122:
[----:B------:R-:W-:Y:S05]  /*4490*/  BSYNC B1 ;  /* 0x0000000000017941 */ /* 0x000fea0003800000 */
.L_x_121:
[----:B-1---5:R-:W-:Y:S01]  /*44a0*/  FMUL R25, R106, R7 ;  /* 0x000000076a197220 */ /* 0x022fe20000400000 */
        /* <DEDUP_REMOVED lines=9> */
.L_x_124:
[----:B------:R-:W-:Y:S05]  /*4540*/  BSYNC B1 ;  /* 0x0000000000017941 */ /* 0x000fea0003800000 */
.L_x_123:
        /* <DEDUP_REMOVED lines=14> */
.L_x_126:
[----:B------:R-:W-:Y:S05]  /*4630*/  BSYNC B1 ;  /* 0x0000000000017941 */ /* 0x000fea0003800000 */
.L_x_125:
[----:B0----5:R-:W-:Y:S01]  /*4640*/  FMUL R23, R106, R7 ;  /* 0x000000076a177220 */ /* 0x021fe20000400000 */
[----:B------:R-:W-:Y:S01]  /*4650*/  IADD3.X R27, R35, UR7, RZ, P5, !PT ;  /* 0x00000007231b7c10 */ /* 0x000fe2000affe4ff */
[----:B------:R-:W-:Y:S01]  /*4660*/  BSSY B1, `(.L_x_127) ;  /* 0x0000009000017945 */ /* 0x000fe20003800000 */
[----:B------:R-:W-:Y:S01]  /*4670*/  ISETP.GT.AND P2, PT, R21, RZ, P0 ;  /* 0x000000ff1500720c */ /* 0x000fe20000744270 */
[----:B---3--:R-:W-:Y:S01]  /*4680*/  FFMA R33, R76, R6, R23 ;  /* 0x000000064c217223 */ /* 0x008fe20000000017 */
[----:B------:R-:W-:Y:S02]  /*4690*/  IADD3 R22, P6, R28, UR6, RZ ;  /* 0x000000061c167c10 */ /* 0x000fe4000ffde0ff */
[----:B------:R-:W-:Y:S02]  /*46a0*/  IADD3 R32, P5, R36, UR12, RZ ;  /* 0x0000000c24207c10 */ /* 0x000fe4000ffbe0ff */
[----:B------:R0:W-:Y:S01]  /*46b0*/  @P3 STG.E desc[UR18][R26.64], R33 ;  /* 0x000000211a003986 */ /* 0x0001e2000c101912 */
[----:B------:R-:W-:-:S06]  /*46c0*/  IADD3.X R23, R29, UR5, RZ, P6, !PT ;  /* 0x000000051d177c10 */ /* 0x000fcc000b7fe4ff */
[----:B------:R-:W-:Y:S05]  /*46d0*/  @!P2 BRA `(.L_x_128) ;  /* 0x000000000004a947 */ /* 0x000fea0003800000 */
[----:B------:R3:W5:Y:S02]  /*46e0*/  LDG.E.LTC128B R106, desc[UR18][R22.64] ;  /* 0x00000012166a7981 */ /* 0x000764000c1e1920 */
.L_x_128:
[----:B------:R-:W-:Y:S05]  /*46f0*/  BSYNC B1 ;  /* 0x0000000000017941 */ /* 0x000fea0003800000 */
.L_x_127:
        /* <DEDUP_REMOVED lines=11> */
.L_x_130:
[----:B------:R-:W-:Y:S05]  /*47b0*/  BSYNC B1 ;  /* 0x0000000000017941 */ /* 0x000fea0003800000 */
.L_x_129:
[----:B--2--5:R-:W-:Y:S01]  /*47c0*/  FMUL R31, R106, R7 ;  /* 0x000000076a1f7220 */ /* 0x024fe20000400000 */
        /* <DEDUP_REMOVED lines=9> */
.L_x_132:
[----:B------:R-:W-:Y:S05]  /*4860*/  BSYNC B1 ;  /* 0x0000000000017941 */ /* 0x000fea0003800000 */
.L_x_131:
        /* <DEDUP_REMOVED lines=14> */
.L_x_134:
[----:B------:R-:W-:Y:S05]  /*4950*/  BSYNC B1 ;  /* 0x0000000000017941 */ /* 0x000fea0003800000 */
.L_x_133:
[----:B----45:R-:W-:Y:S01]  /*4960*/  FMUL R29, R106, R7 ;  /* 0x000000076a1d7220 */ /* 0x030fe20000400000 */
[----:B------:R-:W-:Y:S01]  /*4970*/  IADD3.X R35, R27, UR7, RZ, P6, !PT ;  /* 0x000000071b237c10 */ /* 0x000fe2000b7fe4ff */
[----:B------:R-:W-:Y:S01]  /*4980*/  BSSY B1, `(.L_x_135) ;  /* 0x0000008000017945 */ /* 0x000fe20003800000 */
[----:B------:R-:W-:Y:S01]  /*4990*/  ISETP.GT.AND P2, PT, R21, RZ, P1 ;  /* 0x000000ff1500720c */ /* 0x000fe20000f44270 */
[----:B------:R-:W-:Y:S01]  /*49a0*/  FFMA R29, R80, R6, R29 ;  /* 0x00000006501d7223 */ /* 0x000fe2000000001d */
[----:B------:R-:W-:-:S04]  /*49b0*/  IADD3 R38, P0, R22, UR6, RZ ;  /* 0x0000000616267c10 */ /* 0x000fc8000ff1e0ff */
[----:B------:R4:W-:Y:S01]  /*49c0*/  @P5 STG.E desc[UR18][R34.64], R29 ;  /* 0x0000001d22005986 */ /* 0x0009e2000c101912 */
[----:B------:R-:W-:-:S06]  /*49d0*/  IADD3.X R39, R23, UR5, RZ, P0, !PT ;  /* 0x0000000517277c10 */ /* 0x000fcc00087fe4ff */
[----:B------:R-:W-:Y:S05]  /*49e0*/  @!P2 BRA `(.L_x_136) ;  /* 0x000000000004a947 */ /* 0x000fea0003800000 */
[----:B------:R0:W5:Y:S02]  /*49f0*/  LDG.E.LTC128B R106, desc[UR18][R38.64] ;  /* 0x00000012266a7981 */ /* 0x000164000c1e1920 */
.L_x_136:
[----:B------:R-:W-:Y:S05]  /*4a00*/  BSYNC B1 ;  /* 0x0000000000017941 */ /* 0x000fea0003800000 */
.L_x_135:
[----:B-----5:R-:W-:Y:S01]  /*4a10*/  FMUL R36, R106, R7 ;  /* 0x000000076a247220 */ /* 0x020fe20000400000 */
[----:B------:R-:W-:Y:S01]  /*4a20*/  IADD3 R28, P5, R32, UR12, RZ ;  /* 0x0000000c201c7c10 */ /* 0x000fe2000ffbe0ff */
[----:B------:R-:W-:Y:S01]  /*4a30*/  BSSY B1, `(.L_x_137) ;  /* 0x000000b000017945 */ /* 0x000fe20003800000 */
[----:B------:R-:W-:Y:S01]  /*4a40*/  ISETP.GT.AND P3, PT, R21, 0x8, P3 ;  /* 0x000000081500780c */ /* 0x000fe20001f64270 */
[----:B------:R-:W-:Y:S01]  /*4a50*/  FFMA R81, R81, R6, R36 ;  /* 0x0000000651517223 */ /* 0x000fe20000000024 */
[----:B----4-:R-:W-:Y:S02]  /*4a60*/  IADD3.X R29, R33, UR7, RZ, P5, !PT ;  /* 0x00000007211d7c10 */ /* 0x010fe4000affe4ff */
[----:B-1----:R-:W-:Y:S02]  /*4a70*/  IADD3 R24, P6, R24, UR24, RZ ;  /* 0x0000001818187c10 */ /* 0x002fe4000ffde0ff */
[----:B------:R-:W-:Y:S01]  /*4a80*/  ISETP.GT.AND P0, PT, R20, 0x78, PT ;  /* 0x000000781400780c */ /* 0x000fe20003f04270 */
[----:B------:R1:W-:Y:S01]  /*4a90*/  @P2 STG.E desc[UR18][R28.64], R81 ;  /* 0x000000511c002986 */ /* 0x0003e2000c101912 */
[----:B------:R-:W-:-:S02]  /*4aa0*/  IADD3 R36, P5, R26, UR23, RZ ;  /* 0x000000171a247c10 */ /* 0x000fc4000ffbe0ff */
[----:B------:R-:W-:-:S03]  /*4ab0*/  IADD3.X R25, R25, UR22, RZ, P6, !PT ;  /* 0x0000001619197c10 */ /* 0x000fc6000b7fe4ff */
[----:B------:R-:W-:Y:S08]  /*4ac0*/  @!P3 BRA `(.L_x_138) ;  /* 0x000000000004b947 */ /* 0x000ff00003800000 */
[----:B------:R4:W5:Y:S02]  /*4ad0*/  LDG.E.LTC128B R106, desc[UR18][R24.64] ;  /* 0x00000012186a7981 */ /* 0x000964000c1e1920 */
.L_x_138:
[----:B------:R-:W-:Y:S05]  /*4ae0*/  BSYNC B1 ;  /* 0x0000000000017941 */ /* 0x000fea0003800000 */
.L_x_137:
[----:B----45:R-:W-:Y:S01]  /*4af0*/  FMUL R25, R106, R7 ;  /* 0x000000076a197220 */ /* 0x030fe20000400000 */
[----:B------:R-:W-:Y:S01]  /*4b00*/  IADD3.X R37, R27, UR21, RZ, P5, !PT ;  /* 0x000000151b257c10 */ /* 0x000fe2000affe4ff */
[----:B------:R-:W-:Y:S01]  /*4b10*/  BSSY B1, `(.L_x_139) ;  /* 0x0000009000017945 */ /* 0x000fe20003800000 */
[----:B------:R-:W-:Y:S01]  /*4b20*/  ISETP.GT.AND P1, PT, R21, 0x8, P1 ;  /* 0x000000081500780c */ /* 0x000fe20000f24270 */
[----:B------:R-:W-:Y:S01]  /*4b30*/  FFMA R25, R82, R6, R25 ;  /* 0x0000000652197223 */ /* 0x000fe20000000019 */
[----:B---3--:R-:W-:Y:S02]  /*4b40*/  IADD3 R22, P5, R22, UR24, RZ ;  /* 0x0000001816167c10 */ /* 0x008fe4000ffbe0ff */
[----:B------:R-:W-:Y:S02]  /*4b50*/  ISETP.GT.AND P2, PT, R20, 0x79, PT ;  /* 0x000000791400780c */ /* 0x000fe40003f44270 */
[----:B------:R3:W-:Y:S01]  /*4b60*/  @P3 STG.E desc[UR18][R36.64], R25 ;  /* 0x0000001924003986 */ /* 0x0007e2000c101912 */
[----:B------:R-:W-:-:S06]  /*4b70*/  IADD3.X R23, R23, UR22, RZ, P5, !PT ;  /* 0x0000001617177c10 */ /* 0x000fcc000affe4ff */
[----:B------:R-:W-:Y:S05]  /*4b80*/  @!P1 BRA `(.L_x_140) ;  /* 0x0000000000049947 */ /* 0x000fea0003800000 */
[----:B------:R4:W5:Y:S02]  /*4b90*/  LDG.E.LTC128B R106, desc[UR18][R22.64] ;  /* 0x00000012166a7981 */ /* 0x000964000c1e1920 */
.L_x_140:
[----:B------:R-:W-:Y:S05]  /*4ba0*/  BSYNC B1 ;  /* 0x0000000000017941 */ /* 0x000fea0003800000 */
.L_x_139:
[----:B----4-:R-:W-:Y:S01]  /*4bb0*/  IADD3 R22, P6, R32, UR23, RZ ;  /* 0x0000001720167c10 */ /* 0x010fe2000ffde0ff */
[----:B-----5:R-:W-:Y:S01]  /*4bc0*/  FMUL R20, R106, R7 ;  /* 0x000000076a147220 */ /* 0x020fe20000400000 */
[----:B------:R-:W-:Y:S01]  /*4bd0*/  ISETP.GT.AND P3, PT, R21, RZ, P0 ;  /* 0x000000ff1500720c */ /* 0x000fe20000764270 */
[----:B------:R-:W-:Y:S01]  /*4be0*/  BSSY B1, `(.L_x_141) ;  /* 0x0000009000017945 */ /* 0x000fe20003800000 */
[----:B------:R-:W-:Y:S01]  /*4bf0*/  IADD3.X R23, R33, UR21, RZ, P6, !PT ;  /* 0x0000001521177c10 */ /* 0x000fe2000b7fe4ff */
[----:B------:R-:W-:Y:S01]  /*4c00*/  FFMA R83, R83, R6, R20 ;  /* 0x0000000653537223 */ /* 0x000fe20000000014 */
[----:B------:R-:W-:-:S04]  /*4c10*/  IADD3 R24, P5, R34, UR12, RZ ;  /* 0x0000000c22187c10 */ /* 0x000fc8000ffbe0ff */
[----:B------:R4:W-:Y:S05]  /*4c20*/  @P1 STG.E desc[UR18][R22.64], R83 ;  /* 0x0000005316001986 */ /* 0x0009ea000c101912 */
[----:B------:R-:W-:Y:S05]  /*4c30*/  @!P3 BRA `(.L_x_142) ;  /* 0x00000000000cb947 */ /* 0x000fea0003800000 */
[----:B----4-:R-:W-:-:S04]  /*4c40*/  IADD3 R22, P1, R30, UR6, RZ ;  /* 0x000000061e167c10 */ /* 0x010fc8000ff3e0ff */
[----:B------:R-:W-:-:S05]  /*4c50*/  IADD3.X R23, R31, UR5, RZ, P1, !PT ;  /* 0x000000051f177c10 */ /* 0x000fca0008ffe4ff */
[----:B------:R4:W5:Y:S04]  /*4c60*/  LDG.E.LTC128B R106, desc[UR18][R22.64] ;  /* 0x00000012166a7981 */ /* 0x000968000c1e1920 */
.L_x_142:
[----:B------:R-:W-:Y:S05]  /*4c70*/  BSYNC B1 ;  /* 0x0000000000017941 */ /* 0x000fea0003800000 */
.L_x_141:
[----:B----45:R-:W-:Y:S01]  /*4c80*/  FMUL R23, R106, R7 ;  /* 0x000000076a177220 */ /* 0x030fe20000400000 */
[----:B---3--:R-:W-:Y:S01]  /*4c90*/  IADD3.X R25, R35, UR7, RZ, P5, !PT ;  /* 0x0000000723197c10 */ /* 0x008fe2000affe4ff */
[----:B------:R-:W-:Y:S01]  /*4ca0*/  BSSY B1, `(.L_x_143) ;  /* 0x0000009000017945 */ /* 0x000fe20003800000 */
[----:B------:R-:W-:Y:S01]  /*4cb0*/  ISETP.GT.AND P1, PT, R21, RZ, P2 ;  /* 0x000000ff1500720c */ /* 0x000fe20001724270 */
[----:B------:R-:W-:Y:S01]  /*4cc0*/  FFMA R23, R84, R6, R23 ;  /* 0x0000000654177223 */ /* 0x000fe20000000017 */
[----:B------:R-:W-:-:S04]  /*4cd0*/  IADD3 R26, P5, R28, UR12, RZ ;  /* 0x0000000c1c1a7c10 */ /* 0x000fc8000ffbe0ff */
[----:B------:R3:W-:Y:S07]  /*4ce0*/  @P3 STG.E desc[UR18][R24.64], R23 ;  /* 0x0000001718003986 */ /* 0x0007ee000c101912 */
[----:B------:R-:W-:Y:S05]  /*4cf0*/  @!P1 BRA `(.L_x_144) ;  /* 0x00000000000c9947 */ /* 0x000fea0003800000 */
[----:B------:R-:W-:-:S04]  /*4d00*/  IADD3 R22, P3, R38, UR6, RZ ;  /* 0x0000000626167c10 */ /* 0x000fc8000ff7e0ff */
[----:B---3--:R-:W-:-:S05]  /*4d10*/  IADD3.X R23, R39, UR5, RZ, P3, !PT ;  /* 0x0000000527177c10 */ /* 0x008fca0009ffe4ff */
[----:B------:R4:W5:Y:S04]  /*4d20*/  LDG.E.LTC128B R106, desc[UR18][R22.64] ;  /* 0x00000012166a7981 */ /* 0x000968000c1e1920 */
.L_x_144:
[----:B------:R-:W-:Y:S05]  /*4d30*/  BSYNC B1 ;  /* 0x0000000000017941 */ /* 0x000fea0003800000 */
.L_x_143:
[----:B-----5:R-:W-:Y:S01]  /*4d40*/  FMUL R20, R106, R7 ;  /* 0x000000076a147220 */ /* 0x020fe20000400000 */
[----:B------:R-:W-:Y:S01]  /*4d50*/  IADD3.X R27, R29, UR7, RZ, P5, !PT ;  /* 0x000000071d1b7c10 */ /* 0x000fe2000affe4ff */
[----:B------:R-:W-:Y:S01]  /*4d60*/  BSSY B1, `(.L_x_145) ;  /* 0x0000009000017945 */ /* 0x000fe20003800000 */
[----:B------:R-:W-:Y:S01]  /*4d70*/  ISETP.GT.AND P0, PT, R21, 0x8, P0 ;  /* 0x000000081500780c */ /* 0x000fe20000704270 */
[----:B------:R-:W-:Y:S01]  /*4d80*/  FFMA R85, R85, R6, R20 ;  /* 0x0000000655557223 */ /* 0x000fe20000000014 */
[----:B----4-:R-:W-:Y:S02]  /*4d90*/  IADD3 R22, P3, R30, UR24, RZ ;  /* 0x000000181e167c10 */ /* 0x010fe4000ff7e0ff */
[----:B---3--:R-:W-:Y:S02]  /*4da0*/  IADD3 R24, P5, R34, UR23, RZ ;  /* 0x0000001722187c10 */ /* 0x008fe4000ffbe0ff */
[----:B------:R3:W-:Y:S01]  /*4db0*/  @P1 STG.E desc[UR18][R26.64], R85 ;  /* 0x000000551a001986 */ /* 0x0007e2000c101912 */
[----:B------:R-:W-:-:S06]  /*4dc0*/  IADD3.X R23, R31, UR22, RZ, P3, !PT ;  /* 0x000000161f177c10 */ /* 0x000fcc0009ffe4ff */
[----:B------:R-:W-:Y:S05]  /*4dd0*/  @!P0 BRA `(.L_x_146) ;  /* 0x0000000000048947 */ /* 0x000fea0003800000 */
[----:B------:R4:W5:Y:S02]  /*4de0*/  LDG.E.LTC128B R106, desc[UR18][R22.64] ;  /* 0x00000012166a7981 */ /* 0x000964000c1e1920 */
.L_x_146:
[----:B------:R-:W-:Y:S05]  /*4df0*/  BSYNC B1 ;  /* 0x0000000000017941 */ /* 0x000fea0003800000 */
.L_x_145:
[----:B------:R-:W-:Y:S01]  /*4e00*/  ISETP.GT.AND P2, PT, R21, 0x8, P2 ;  /* 0x000000081500780c */ /* 0x000fe20001744270 */
[----:B----45:R-:W-:Y:S01]  /*4e10*/  FMUL R23, R106, R7 ;  /* 0x000000076a177220 */ /* 0x030fe20000400000 */
[----:B------:R-:W-:Y:S01]  /*4e20*/  IADD3.X R25, R35, UR21, RZ, P5, !PT ;  /* 0x0000001523197c10 */ /* 0x000fe2000affe4ff */
[----:B------:R-:W-:Y:S02]  /*4e30*/  BSSY B1, `(.L_x_147) ;  /* 0x0000007000017945 */ /* 0x000fe40003800000 */
[----:B------:R-:W-:-:S05]  /*4e40*/  FFMA R23, R86, R6, R23 ;  /* 0x0000000656177223 */ /* 0x000fca0000000017 */
[----:B------:R4:W-:Y:S01]  /*4e50*/  @P0 STG.E desc[UR18][R24.64], R23 ;  /* 0x0000001718000986 */ /* 0x0009e2000c101912 */
[----:B------:R-:W-:-:S04]  /*4e60*/  IADD3 R20, P0, R38, UR24, RZ ;  /* 0x0000001826147c10 */ /* 0x000fc8000ff1e0ff */
[----:B------:R-:W-:Y:S01]  /*4e70*/  IADD3.X R21, R39, UR22, RZ, P0, !PT ;  /* 0x0000001627157c10 */ /* 0x000fe200087fe4ff */
[----:B------:R-:W-:Y:S08]  /*4e80*/  @!P2 BRA `(.L_x_148) ;  /* 0x000000000004a947 */ /* 0x000ff00003800000 */
[----:B------:R0:W5:Y:S02]  /*4e90*/  LDG.E.LTC128B R106, desc[UR18][R20.64] ;  /* 0x00000012146a7981 */ /* 0x000164000c1e1920 */
.L_x_148:
[----:B------:R-:W-:Y:S05]  /*4ea0*/  BSYNC B1 ;  /* 0x0000000000017941 */ /* 0x000fea0003800000 */
.L_x_147:
[----:B------:R-:W-:Y:S05]  /*4eb0*/  @!P2 BRA `(.L_x_149) ;  /* 0x000000140084a947 */ /* 0x000fea0003800000 */
[----:B0-----:R-:W-:Y:S01]  /*4ec0*/  IADD3 R20, P0, R28, UR23, RZ ;  /* 0x000000171c147c10 */ /* 0x001fe2000ff1e0ff */
[----:B-----5:R-:W-:-:S03]  /*4ed0*/  FMUL R106, R106, R7 ;  /* 0x000000076a6a7220 */ /* 0x020fc60000400000 */
[----:B------:R-:W-:Y:S01]  /*4ee0*/  IADD3.X R21, R29, UR21, RZ, P0, !PT ;  /* 0x000000151d157c10 */ /* 0x000fe200087fe4ff */
[----:B------:R-:W-:-:S05]  /*4ef0*/  FFMA R87, R87, R6, R106 ;  /* 0x0000000657577223 */ /* 0x000fca000000006a */
[----:B------:R0:W-:Y:S01]  /*4f00*/  STG.E desc[UR18][R20.64], R87 ;  /* 0x0000005714007986 */ /* 0x0001e2000c101912 */
[----:B------:R-:W-:Y:S05]  /*4f10*/  BRA `(.L_x_149) ;  /* 0x00000014006c7947 */ /* 0x000fea0003800000 */
.L_x_22:
[----:B------:R-:W-:Y:S01]  /*4f20*/  ISETP.GT.AND P1, PT, R20, 0x1, PT ;  /* 0x000000011400780c */ /* 0x000fe20003f24270 */
[----:B------:R-:W-:Y:S01]  /*4f30*/  ULDC.64 UR8, c[0x0][0x6c0] ;  /* 0x0001b00000087ab9 */ /* 0x000fe20000000a00 */
[----:B------:R-:W-:Y:S01]  /*4f40*/  ISETP.GT.AND P0, PT, R21, 0x8, P0 ;  /* 0x000000081500780c */ /* 0x000fe20000704270 */
[-C--:B--2---:R-:W-:Y:S01]  /*4f50*/  FMUL R91, R24, R6.reuse ;  /* 0x00000006185b7220 */ /* 0x084fe20000400000 */
[----:B------:R-:W-:Y:S01]  /*4f60*/  LEA R22, P5, R102, UR8, 0x2 ;  /* 0x0000000866167c11 */ /* 0x000fe2000f8a10ff */
[-C--:B------:R-:W-:Y:S01]  /*4f70*/  FMUL R93, R25, R6.reuse ;  /* 0x00000006195d7220 */ /* 0x080fe20000400000 */
[----:B------:R-:W-:Y:S01]  /*4f80*/  ISETP.GT.AND P3, PT, R21, RZ, P1 ;  /* 0x000000ff1500720c */ /* 0x000fe20000f64270 */
[-C--:B------:R-:W-:Y:S01]  /*4f90*/  FMUL R95, R26, R6.reuse ;  /* 0x000000061a5f7220 */ /* 0x080fe20000400000 */
[----:B------:R-:W-:Y:S01]  /*4fa0*/  LEA.HI.X R23, R102, UR9, R109, 0x2, P5 ;  /* 0x0000000966177c11 */ /* 0x000fe2000a8f146d */
[----:B------:R-:W-:Y:S01]  /*4fb0*/  FMUL R97, R27, R6 ;  /* 0x000000061b617220 */ /* 0x000fe20000400000 */
[C---:B------:R-:W-:Y:S01]  /*4fc0*/  LEA R88, P5, R110.reuse, R22, 0x2 ;  /* 0x000000166e587211 */ /* 0x040fe200078a10ff */
[-C--:B------:R-:W-:Y:S01]  /*4fd0*/  FMUL R33, R33, R6.reuse ;  /* 0x0000000621217220 */ /* 0x080fe20000400000 */
[----:B------:R-:W-:Y:S01]  /*4fe0*/  ISETP.GT.AND P1, PT, R21, 0x8, P1 ;  /* 0x000000081500780c */ /* 0x000fe20000f24270 */
[----:B------:R0:W-:Y:S01]  /*4ff0*/  @P2 STG.E desc[UR18][R22.64], R91 ;  /* 0x0000005b16002986 */ /* 0x0001e2000c101912 */
[----:B------:R-:W-:Y:S01]  /*5000*/  LEA.HI.X R89, R110, R23, R111, 0x2, P5 ;  /* 0x000000176e597211 */ /* 0x000fe200028f146f */
[-C--:B------:R-:W-:Y:S01]  /*5010*/  FMUL R35, R35, R6.reuse ;  /* 0x0000000623237220 */ /* 0x080fe20000400000 */
[C---:B------:R-:W-:Y:S01]  /*5020*/  ISETP.GT.AND P2, PT, R20.reuse, 0x9, PT ;  /* 0x000000091400780c */ /* 0x040fe20003f44270 */
[-C--:B------:R-:W-:Y:S01]  /*5030*/  FMUL R37, R37, R6.reuse ;  /* 0x0000000625257220 */ /* 0x080fe20000400000 */
[-C--:B------:R-:W-:Y:S01]  /*5040*/  FMUL R39, R39, R6.reuse ;  /* 0x0000000627277220 */ /* 0x080fe20000400000 */
[----:B------:R1:W-:Y:S01]  /*5050*/  @P3 STG.E desc[UR18][R88.64], R93 ;  /* 0x0000005d58003986 */ /* 0x0003e2000c101912 */
[----:B------:R-:W-:Y:S01]  /*5060*/  ISETP.GT.AND P3, PT, R20, 0x8, PT ;  /* 0x000000081400780c */ /* 0x000fe20003f64270 */
[-C--:B------:R-:W-:Y:S01]  /*5070*/  FMUL R41, R41, R6.reuse ;  /* 0x0000000629297220 */ /* 0x080fe20000400000 */
[C---:B------:R-:W-:Y:S01]  /*5080*/  ISETP.GT.AND P6, PT, R21.reuse, RZ, P2 ;  /* 0x000000ff1500720c */ /* 0x040fe200017c4270 */
[----:B------:R2:W-:Y:S01]  /*5090*/  @P0 STG.E desc[UR18][R22.64+0x20], R95 ;  /* 0x0000205f16000986 */ /* 0x0005e2000c101912 */
[----:B------:R-:W-:Y:S01]  /*50a0*/  IADD3 R24, P0, R22, UR12, RZ ;  /* 0x0000000c16187c10 */ /* 0x000fe2000ff1e0ff */
[-C--:B0-----:R-:W-:Y:S01]  /*50b0*/  FMUL R91, R28, R6.reuse ;  /* 0x000000061c5b7220 */ /* 0x081fe20000400000 */
[----:B------:R-:W-:Y:S01]  /*50c0*/  ISETP.GT.AND P5, PT, R21, RZ, P3 ;  /* 0x000000ff1500720c */ /* 0x000fe20001fa4270 */
[----:B------:R0:W-:Y:S01]  /*50d0*/  @P1 STG.E desc[UR18][R88.64+0x20], R97 ;  /* 0x0000206158001986 */ /* 0x0001e2000c101912 */
[----:B------:R-:W-:Y:S01]  /*50e0*/  IADD3.X R25, R23, UR7, RZ, P0, !PT ;  /* 0x0000000717197c10 */ /* 0x000fe200087fe4ff */
[-C--:B------:R-:W-:Y:S01]  /*50f0*/  FMUL R43, R43, R6.reuse ;  /* 0x000000062b2b7220 */ /* 0x080fe20000400000 */
[----:B------:R-:W-:Y:S01]  /*5100*/  IADD3 R26, P0, R88, UR12, RZ ;  /* 0x0000000c581a7c10 */ /* 0x000fe2000ff1e0ff */
[-C--:B-1----:R-:W-:Y:S01]  /*5110*/  FMUL R93, R29, R6.reuse ;  /* 0x000000061d5d7220 */ /* 0x082fe20000400000 */
[----:B------:R-:W-:Y:S01]  /*5120*/  ISETP.GT.AND P2, PT, R21, 0x8, P2 ;  /* 0x000000081500780c */ /* 0x000fe20001744270 */
[-C--:B------:R-:W-:Y:S01]  /*5130*/  FMUL R45, R45, R6.reuse ;  /* 0x000000062d2d7220 */ /* 0x080fe20000400000 */
[----:B------:R-:W-:Y:S01]  /*5140*/  IADD3.X R27, R89, UR7, RZ, P0, !PT ;  /* 0x00000007591b7c10 */ /* 0x000fe200087fe4ff */
[-C--:B--2---:R-:W-:Y:S01]  /*5150*/  FMUL R95, R30, R6.reuse ;  /* 0x000000061e5f7220 */ /* 0x084fe20000400000 */
[----:B------:R-:W-:Y:S01]  /*5160*/  ISETP.GT.AND P0, PT, R21, 0x8, P3 ;  /* 0x000000081500780c */ /* 0x000fe20001f04270 */
[-C--:B------:R-:W-:Y:S01]  /*5170*/  FMUL R47, R47, R6.reuse ;  /* 0x000000062f2f7220 */ /* 0x080fe20000400000 */
[----:B------:R-:W-:Y:S01]  /*5180*/  IADD3 R22, P1, R22, UR23, RZ ;  /* 0x0000001716167c10 */ /* 0x000fe2000ff3e0ff */
[----:B------:R1:W-:Y:S01]  /*5190*/  @P5 STG.E desc[UR18][R24.64], R91 ;  /* 0x0000005b18005986 */ /* 0x0003e2000c101912 */
[----:B------:R-:W-:Y:S01]  /*51a0*/  ISETP.GT.AND P3, PT, R20, 0x10, PT ;  /* 0x000000101400780c */ /* 0x000fe20003f64270 */
[-C--:B0-----:R-:W-:Y:S01]  /*51b0*/  FMUL R97, R31, R6.reuse ;  /* 0x000000061f617220 */ /* 0x081fe20000400000 */
[----:B------:R-:W-:Y:S01]  /*51c0*/  IADD3.X R23, R23, UR21, RZ, P1, !PT ;  /* 0x0000001517177c10 */ /* 0x000fe20008ffe4ff */
[----:B------:R0:W-:Y:S01]  /*51d0*/  @P6 STG.E desc[UR18][R26.64], R93 ;  /* 0x0000005d1a006986 */ /* 0x0001e2000c101912 */
[----:B------:R-:W-:Y:S01]  /*51e0*/  ISETP.GT.AND P5, PT, R21, RZ, P3 ;  /* 0x000000ff1500720c */ /* 0x000fe20001fa4270 */
[-C--:B------:R-:W-:Y:S01]  /*51f0*/  FMUL R49, R49, R6.reuse ;  /* 0x0000000631317220 */ /* 0x080fe20000400000 */
[----:B------:R-:W-:Y:S01]  /*5200*/  IADD3 R28, P6, R88, UR23, RZ ;  /* 0x00000017581c7c10 */ /* 0x000fe2000ffde0ff */
[-C--:B------:R-:W-:Y:S01]  /*5210*/  FMUL R51, R51, R6.reuse ;  /* 0x0000000633337220 */ /* 0x080fe20000400000 */
[----:B------:R-:W-:Y:S01]  /*5220*/  ISETP.GT.AND P1, PT, R20, 0x11, PT ;  /* 0x000000111400780c */ /* 0x000fe20003f24270 */
[----:B------:R2:W-:Y:S01]  /*5230*/  @P0 STG.E desc[UR18][R22.64], R95 ;  /* 0x0000005f16000986 */ /* 0x0005e2000c101912 */
[----:B------:R-:W-:Y:S01]  /*5240*/  IADD3 R30, P0, R24, UR12, RZ ;  /* 0x0000000c181e7c10 */ /* 0x000fe2000ff1e0ff */
[-C--:B-1----:R-:W-:Y:S01]  /*5250*/  FMUL R91, R32, R6.reuse ;  /* 0x00000006205b7220 */ /* 0x082fe20000400000 */
[----:B------:R-:W-:Y:S01]  /*5260*/  IADD3.X R29, R89, UR21, RZ, P6, !PT ;  /* 0x00000015591d7c10 */ /* 0x000fe2000b7fe4ff */
[-C--:B------:R-:W-:Y:S01]  /*5270*/  FMUL R53, R53, R6.reuse ;  /* 0x0000000635357220 */ /* 0x080fe20000400000 */
[----:B------:R-:W-:Y:S01]  /*5280*/  IADD3.X R31, R25, UR7, RZ, P0, !PT ;  /* 0x00000007191f7c10 */ /* 0x000fe200087fe4ff */
[-C--:B0-----:R-:W-:Y:S01]  /*5290*/  FMUL R93, R34, R6.reuse ;  /* 0x00000006225d7220 */ /* 0x081fe20000400000 */
[----:B------:R-:W-:Y:S01]  /*52a0*/  IADD3 R88, P0, R26, UR12, RZ ;  /* 0x0000000c1a587c10 */ /* 0x000fe2000ff1e0ff */
[----:B------:R-:W-:Y:S01]  /*52b0*/  @P2 STG.E desc[UR18][R28.64], R97 ;  /* 0x000000611c002986 */ /* 0x000fe2000c101912 */
[----:B------:R-:W-:Y:S01]  /*52c0*/  ISETP.GT.AND P6, PT, R21, RZ, P1 ;  /* 0x000000ff1500720c */ /* 0x000fe20000fc4270 */
[-C--:B------:R-:W-:Y:S01]  /*52d0*/  FMUL R55, R55, R6.reuse ;  /* 0x0000000637377220 */ /* 0x080fe20000400000 */
[----:B------:R-:W-:Y:S01]  /*52e0*/  IADD3.X R89, R27, UR7, RZ, P0, !PT ;  /* 0x000000071b597c10 */ /* 0x000fe200087fe4ff */
[----:B------:R-:W-:Y:S01]  /*52f0*/  @P5 STG.E desc[UR18][R30.64], R91 ;  /* 0x0000005b1e005986 */ /* 0x000fe2000c101912 */
[----:B------:R-:W-:Y:S01]  /*5300*/  ISETP.GT.AND P0, PT, R21, 0x8, P3 ;  /* 0x000000081500780c */ /* 0x000fe20001f04270 */
[-C--:B------:R-:W-:Y:S01]  /*5310*/  FMUL R57, R57, R6.reuse ;  /* 0x0000000639397220 */ /* 0x080fe20000400000 */
[----:B--2---:R-:W-:Y:S01]  /*5320*/  IADD3 R22, P5, R24, UR23, RZ ;  /* 0x0000001718167c10 */ /* 0x004fe2000ffbe0ff */
[-C--:B------:R-:W-:Y:S01]  /*5330*/  FMUL R59, R59, R6.reuse ;  /* 0x000000063b3b7220 */ /* 0x080fe20000400000 */
[----:B------:R-:W-:Y:S01]  /*5340*/  ISETP.GT.AND P3, PT, R20, 0x18, PT ;  /* 0x000000181400780c */ /* 0x000fe20003f64270 */
[-C--:B------:R-:W-:Y:S01]  /*5350*/  FMUL R61, R61, R6.reuse ;  /* 0x000000063d3d7220 */ /* 0x080fe20000400000 */
[----:B------:R-:W-:Y:S01]  /*5360*/  IADD3.X R23, R25, UR21, RZ, P5, !PT ;  /* 0x0000001519177c10 */ /* 0x000fe2000affe4ff */
[-C--:B------:R-:W-:Y:S01]  /*5370*/  FMUL R63, R63, R6.reuse ;  /* 0x000000063f3f7220 */ /* 0x080fe20000400000 */
[----:B------:R-:W-:Y:S01]  /*5380*/  ISETP.GT.AND P2, PT, R21, 0x8, P1 ;  /* 0x000000081500780c */ /* 0x000fe20000f44270 */
[----:B------:R0:W-:Y:S01]  /*5390*/  @P6 STG.E desc[UR18][R88.64], R33 ;  /* 0x0000002158006986 */ /* 0x0001e2000c101912 */
[----:B------:R-:W-:Y:S01]  /*53a0*/  IADD3 R24, P6, R26, UR23, RZ ;  /* 0x000000171a187c10 */ /* 0x000fe2000ffde0ff */
[-C--:B------:R-:W-:Y:S01]  /*53b0*/  FMUL R65, R65, R6.reuse ;  /* 0x0000000641417220 */ /* 0x080fe20000400000 */
[----:B------:R-:W-:Y:S01]  /*53c0*/  ISETP.GT.AND P5, PT, R21, RZ, P3 ;  /* 0x000000ff1500720c */ /* 0x000fe20001fa4270 */
[----:B------:R1:W-:Y:S01]  /*53d0*/  @P0 STG.E desc[UR18][R22.64], R93 ;  /* 0x0000005d16000986 */ /* 0x0003e2000c101912 */
[----:B------:R-:W-:Y:S01]  /*53e0*/  IADD3 R26, P0, R30, UR12, RZ ;  /* 0x0000000c1e1a7c10 */ /* 0x000fe2000ff1e0ff */
[-C--:B------:R-:W-:Y:S01]  /*53f0*/  FMUL R67, R67, R6.reuse ;  /* 0x0000000643437220 */ /* 0x080fe20000400000 */
[----:B------:R-:W-:Y:S01]  /*5400*/  IADD3.X R25, R27, UR21, RZ, P6, !PT ;  /* 0x000000151b197c10 */ /* 0x000fe2000b7fe4ff */
[-C--:B------:R-:W-:Y:S01]  /*5410*/  FMUL R69, R69, R6.reuse ;  /* 0x0000000645457220 */ /* 0x080fe20000400000 */
[----:B------:R-:W-:Y:S01]  /*5420*/  IADD3.X R27, R31, UR7, RZ, P0, !PT ;  /* 0x000000071f1b7c10 */ /* 0x000fe200087fe4ff */
[-C--:B------:R-:W-:Y:S01]  /*5430*/  FMUL R71, R71, R6.reuse ;  /* 0x0000000647477220 */ /* 0x080fe20000400000 */
[----:B------:R-:W-:Y:S01]  /*5440*/  ISETP.GT.AND P1, PT, R20, 0x19, PT ;  /* 0x000000191400780c */ /* 0x000fe20003f24270 */
[-C--:B0-----:R-:W-:Y:S01]  /*5450*/  FMUL R33, R36, R6.reuse ;  /* 0x0000000624217220 */ /* 0x081fe20000400000 */
[----:B------:R-:W-:Y:S01]  /*5460*/  IADD3 R28, P0, R88, UR12, RZ ;  /* 0x0000000c581c7c10 */ /* 0x000fe2000ff1e0ff */
[----:B------:R0:W-:Y:S01]  /*5470*/  @P2 STG.E desc[UR18][R24.64], R35 ;  /* 0x0000002318002986 */ /* 0x0001e2000c101912 */
[----:B------:R-:W-:Y:S01]  /*5480*/  ISETP.GT.AND P6, PT, R21, RZ, P1 ;  /* 0x000000ff1500720c */ /* 0x000fe20000fc4270 */
[-C--:B------:R-:W-:Y:S01]  /*5490*/  FMUL R73, R73, R6.reuse ;  /* 0x0000000649497220 */ /* 0x080fe20000400000 */
[----:B------:R-:W-:Y:S01]  /*54a0*/  IADD3.X R29, R89, UR7, RZ, P0, !PT ;  /* 0x00000007591d7c10 */ /* 0x000fe200087fe4ff */
[----:B------:R-:W-:Y:S01]  /*54b0*/  @P5 STG.E desc[UR18][R26.64], R33 ;  /* 0x000000211a005986 */ /* 0x000fe2000c101912 */
[----:B------:R-:W-:Y:S01]  /*54c0*/  ISETP.GT.AND P0, PT, R21, 0x8, P3 ;  /* 0x000000081500780c */ /* 0x000fe20001f04270 */
[-C--:B------:R-:W-:Y:S01]  /*54d0*/  FMUL R75, R75, R6.reuse ;  /* 0x000000064b4b7220 */ /* 0x080fe20000400000 */
[----:B-1----:R-:W-:Y:S01]  /*54e0*/  IADD3 R22, P5, R30, UR23, RZ ;  /* 0x000000171e167c10 */ /* 0x002fe2000ffbe0ff */
[-C--:B------:R-:W-:Y:S01]  /*54f0*/  FMUL R77, R77, R6.reuse ;  /* 0x000000064d4d7220 */ /* 0x080fe20000400000 */
[----:B------:R-:W-:Y:S01]  /*5500*/  ISETP.GT.AND P3, PT, R20, 0x20, PT ;  /* 0x000000201400780c */ /* 0x000fe20003f64270 */
[-C--:B------:R-:W-:Y:S01]  /*5510*/  FMUL R79, R79, R6.reuse ;  /* 0x000000064f4f7220 */ /* 0x080fe20000400000 */
[----:B------:R-:W-:Y:S01]  /*5520*/  IADD3.X R23, R31, UR21, RZ, P5, !PT ;  /* 0x000000151f177c10 */ /* 0x000fe2000affe4ff */
[-C--:B0-----:R-:W-:Y:S01]  /*5530*/  FMUL R35, R38, R6.reuse ;  /* 0x0000000626237220 */ /* 0x081fe20000400000 */
[C---:B------:R-:W-:Y:S01]  /*5540*/  ISETP.GT.AND P2, PT, R21.reuse, 0x8, P1 ;  /* 0x000000081500780c */ /* 0x040fe20000f44270 */
[----:B------:R0:W-:Y:S01]  /*5550*/  @P6 STG.E desc[UR18][R28.64], R37 ;  /* 0x000000251c006986 */ /* 0x0001e2000c101912 */
[----:B------:R-:W-:Y:S01]  /*5560*/  ISETP.GT.AND P5, PT, R21, RZ, P3 ;  /* 0x000000ff1500720c */ /* 0x000fe20001fa4270 */
[-C--:B------:R-:W-:Y:S01]  /*5570*/  FMUL R81, R81, R6.reuse ;  /* 0x0000000651517220 */ /* 0x080fe20000400000 */
[----:B------:R-:W-:Y:S01]  /*5580*/  IADD3 R24, P6, R88, UR23, RZ ;  /* 0x0000001758187c10 */ /* 0x000fe2000ffde0ff */
[----:B------:R1:W-:Y:S01]  /*5590*/  @P0 STG.E desc[UR18][R22.64], R35 ;  /* 0x0000002316000986 */ /* 0x0003e2000c101912 */
[----:B------:R-:W-:Y:S01]  /*55a0*/  IADD3 R30, P0, R26, UR12, RZ ;  /* 0x0000000c1a1e7c10 */ /* 0x000fe2000ff1e0ff */
[-C--:B------:R-:W-:Y:S01]  /*55b0*/  FMUL R83, R83, R6.reuse ;  /* 0x0000000653537220 */ /* 0x080fe20000400000 */
[----:B------:R-:W-:Y:S01]  /*55c0*/  ISETP.GT.AND P1, PT, R20, 0x21, PT ;  /* 0x000000211400780c */ /* 0x000fe20003f24270 */
[-C--:B------:R-:W-:Y:S01]  /*55d0*/  FMUL R85, R85, R6.reuse ;  /* 0x0000000655557220 */ /* 0x080fe20000400000 */
[----:B------:R-:W-:Y:S01]  /*55e0*/  IADD3.X R31, R27, UR7, RZ, P0, !PT ;  /* 0x000000071b1f7c10 */ /* 0x000fe200087fe4ff */
[-C--:B------:R-:W-:Y:S01]  /*55f0*/  FMUL R87, R87, R6.reuse ;  /* 0x0000000657577220 */ /* 0x080fe20000400000 */
[----:B------:R-:W-:Y:S01]  /*5600*/  IADD3 R32, P0, R28, UR12, RZ ;  /* 0x0000000c1c207c10 */ /* 0x000fe2000ff1e0ff */
[----:B0-----:R-:W-:Y:S01]  /*5610*/  FMUL R37, R40, R6 ;  /* 0x0000000628257220 */ /* 0x001fe20000400000 */
[----:B------:R-:W-:-:S02]  /*5620*/  IADD3.X R25, R89, UR21, RZ, P6, !PT ;  /* 0x0000001559197c10 */ /* 0x000fc4000b7fe4ff */
[----:B------:R-:W-:Y:S01]  /*5630*/  ISETP.GT.AND P6, PT, R21, RZ, P1 ;  /* 0x000000ff1500720c */ /* 0x000fe20000fc4270 */
[----:B-1----:R-:W-:Y:S01]  /*5640*/  FMUL R35, R42, R6 ;  /* 0x000000062a237220 */ /* 0x002fe20000400000 */
[----:B------:R-:W-:Y:S01]  /*5650*/  IADD3.X R33, R29, UR7, RZ, P0, !PT ;  /* 0x000000071d217c10 */ /* 0x000fe200087fe4ff */
[----:B------:R0:W-:Y:S01]  /*5660*/  @P2 STG.E desc[UR18][R24.64], R39 ;  /* 0x0000002718002986 */ /* 0x0001e2000c101912 */
[C---:B------:R-:W-:Y:S02]  /*5670*/  ISETP.GT.AND P0, PT, R21.reuse, 0x8, P3 ;  /* 0x000000081500780c */ /* 0x040fe40001f04270 */
[----:B------:R-:W-:Y:S01]  /*5680*/  ISETP.GT.AND P3, PT, R20, 0x28, PT ;  /* 0x000000281400780c */ /* 0x000fe20003f64270 */
[----:B------:R1:W-:Y:S01]  /*5690*/  @P5 STG.E desc[UR18][R30.64], R37 ;  /* 0x000000251e005986 */ /* 0x0003e2000c101912 */
[----:B------:R-:W-:Y:S02]  /*56a0*/  IADD3 R22, P5, R26, UR23, RZ ;  /* 0x000000171a167c10 */ /* 0x000fe4000ffbe0ff */
[----:B------:R-:W-:-:S02]  /*56b0*/  ISETP.GT.AND P2, PT, R21, 0x8, P1 ;  /* 0x000000081500780c */ /* 0x000fc40000f44270 */
[----:B------:R-:W-:Y:S01]  /*56c0*/  IADD3.X R23, R27, UR21, RZ, P5, !PT ;  /* 0x000000151b177c10 */ /* 0x000fe2000affe4ff */
[----:B------:R-:W-:Y:S01]  /*56d0*/  @P6 STG.E desc[UR18][R32.64], R41 ;  /* 0x0000002920006986 */ /* 0x000fe2000c101912 */
[----:B------:R-:W-:Y:S02]  /*56e0*/  ISETP.GT.AND P5, PT, R21, RZ, P3 ;  /* 0x000000ff1500720c */ /* 0x000fe40001fa4270 */
[----:B0-----:R-:W-:Y:S01]  /*56f0*/  IADD3 R24, P6, R28, UR23, RZ ;  /* 0x000000171c187c10 */ /* 0x001fe2000ffde0ff */
[----:B------:R0:W-:Y:S01]  /*5700*/  @P0 STG.E desc[UR18][R22.64], R35 ;  /* 0x0000002316000986 */ /* 0x0001e2000c101912 */
[----:B------:R-:W-:Y:S01]  /*5710*/  IADD3 R26, P0, R30, UR12, RZ ;  /* 0x0000000c1e1a7c10 */ /* 0x000fe2000ff1e0ff */
[----:B-1----:R-:W-:Y:S01]  /*5720*/  FMUL R37, R44, R6 ;  /* 0x000000062c257220 */ /* 0x002fe20000400000 */
[----:B------:R-:W-:Y:S02]  /*5730*/  ISETP.GT.AND P1, PT, R20, 0x29, PT ;  /* 0x000000291400780c */ /* 0x000fe40003f24270 */
[----:B------:R-:W-:-:S02]  /*5740*/  IADD3.X R27, R31, UR7, RZ, P0, !PT ;  /* 0x000000071f1b7c10 */ /* 0x000fc400087fe4ff */
[----:B------:R-:W-:Y:S02]  /*5750*/  IADD3 R28, P0, R32, UR12, RZ ;  /* 0x0000000c201c7c10 */ /* 0x000fe4000ff1e0ff */
[----:B------:R-:W-:Y:S02]  /*5760*/  IADD3.X R25, R29, UR21, RZ, P6, !PT ;  /* 0x000000151d197c10 */ /* 0x000fe4000b7fe4ff */
[----:B------:R-:W-:Y:S01]  /*5770*/  ISETP.GT.AND P6, PT, R21, RZ, P1 ;  /* 0x000000ff1500720c */ /* 0x000fe20000fc4270 */
[----:B0-----:R-:W-:Y:S01]  /*5780*/  FMUL R35, R46, R6 ;  /* 0x000000062e237220 */ /* 0x001fe20000400000 */
[----:B------:R-:W-:Y:S01]  /*5790*/  IADD3.X R29, R33, UR7, RZ, P0, !PT ;  /* 0x00000007211d7c10 */ /* 0x000fe200087fe4ff */
[----:B------:R0:W-:Y:S01]  /*57a0*/  @P2 STG.E desc[UR18][R24.64], R43 ;  /* 0x0000002b18002986 */ /* 0x0001e2000c101912 */
[----:B------:R-:W-:Y:S02]  /*57b0*/  ISETP.GT.AND P0, PT, R21, 0x8, P3 ;  /* 0x000000081500780c */ /* 0x000fe40001f04270 */
[----:B------:R-:W-:Y:S01]  /*57c0*/  ISETP.GT.AND P3, PT, R20, 0x30, PT ;  /* 0x000000301400780c */ /* 0x000fe20003f64270 */
[----:B------:R1:W-:Y:S01]  /*57d0*/  @P5 STG.E desc[UR18][R26.64], R37 ;  /* 0x000000251a005986 */ /* 0x0003e2000c101912 */
[----:B------:R-:W-:-:S02]  /*57e0*/  IADD3 R22, P5, R30, UR23, RZ ;  /* 0x000000171e167c10 */ /* 0x000fc4000ffbe0ff */
[----:B------:R-:W-:Y:S02]  /*57f0*/  ISETP.GT.AND P2, PT, R21, 0x8, P1 ;  /* 0x000000081500780c */ /* 0x000fe40000f44270 */
[----:B------:R-:W-:Y:S01]  /*5800*/  IADD3.X R23, R31, UR21, RZ, P5, !PT ;  /* 0x000000151f177c10 */ /* 0x000fe2000affe4ff */
[----:B------:R-:W-:Y:S01]  /*5810*/  @P6 STG.E desc[UR18][R28.64], R45 ;  /* 0x0000002d1c006986 */ /* 0x000fe2000c101912 */
[----:B------:R-:W-:Y:S02]  /*5820*/  ISETP.GT.AND P5, PT, R21, RZ, P3 ;  /* 0x000000ff1500720c */ /* 0x000fe40001fa4270 */
[----:B0-----:R-:W-:Y:S01]  /*5830*/  IADD3 R24, P6, R32, UR23, RZ ;  /* 0x0000001720187c10 */ /* 0x001fe2000ffde0ff */
[----:B------:R0:W-:Y:S01]  /*5840*/  @P0 STG.E desc[UR18][R22.64], R35 ;  /* 0x0000002316000986 */ /* 0x0001e2000c101912 */
[----:B------:R-:W-:Y:S01]  /*5850*/  IADD3 R30, P0, R26, UR12, RZ ;  /* 0x0000000c1a1e7c10 */ /* 0x000fe2000ff1e0ff */
[----:B-1----:R-:W-:Y:S01]  /*5860*/  FMUL R37, R48, R6 ;  /* 0x0000000630257220 */ /* 0x002fe20000400000 */
[----:B------:R-:W-:-:S02]  /*5870*/  ISETP.GT.AND P1, PT, R20, 0x31, PT ;  /* 0x000000311400780c */ /* 0x000fc40003f24270 */
[----:B------:R-:W-:Y:S02]  /*5880*/  IADD3.X R31, R27, UR7, RZ, P0, !PT ;  /* 0x000000071b1f7c10 */ /* 0x000fe400087fe4ff */
[----:B------:R-:W-:Y:S02]  /*5890*/  IADD3 R32, P0, R28, UR12, RZ ;  /* 0x0000000c1c207c10 */ /* 0x000fe4000ff1e0ff */
[----:B------:R-:W-:Y:S02]  /*58a0*/  IADD3.X R25, R33, UR21, RZ, P6, !PT ;  /* 0x0000001521197c10 */ /* 0x000fe4000b7fe4ff */
[----:B------:R-:W-:Y:S01]  /*58b0*/  ISETP.GT.AND P6, PT, R21, RZ, P1 ;  /* 0x000000ff1500720c */ /* 0x000fe20000fc4270 */
[----:B0-----:R-:W-:Y:S01]  /*58c0*/  FMUL R35, R50, R6 ;  /* 0x0000000632237220 */ /* 0x001fe20000400000 */
[----:B------:R-:W-:Y:S01]  /*58d0*/  IADD3.X R33, R29, UR7, RZ, P0, !PT ;  /* 0x000000071d217c10 */ /* 0x000fe200087fe4ff */
[----:B------:R0:W-:Y:S01]  /*58e0*/  @P2 STG.E desc[UR18][R24.64], R47 ;  /* 0x0000002f18002986 */ /* 0x0001e2000c101912 */
[----:B------:R-:W-:-:S02]  /*58f0*/  ISETP.GT.AND P0, PT, R21, 0x8, P3 ;  /* 0x000000081500780c */ /* 0x000fc40001f04270 */
[----:B------:R-:W-:Y:S01]  /*5900*/  ISETP.GT.AND P3, PT, R20, 0x38, PT ;  /* 0x000000381400780c */ /* 0x000fe20003f64270 */
[----:B------:R1:W-:Y:S01]  /*5910*/  @P5 STG.E desc[UR18][R30.64], R37 ;  /* 0x000000251e005986 */ /* 0x0003e2000c101912 */
[----:B------:R-:W-:Y:S02]  /*5920*/  IADD3 R22, P5, R26, UR23, RZ ;  /* 0x000000171a167c10 */ /* 0x000fe4000ffbe0ff */
        /* <DEDUP_REMOVED lines=70> */
[----:B------:R-:W-:Y:S02]  /*5d90*/  IADD3.X R25, R33, UR21, RZ, P6, !PT ;  /* 0x0000001521197c10 */ /* 0x000fe4000b7fe4ff */
[----:B------:R-:W-:Y:S02]  /*5da0*/  IADD3 R32, P0, R28, UR12, RZ ;  /* 0x0000000c1c207c10 */ /* 0x000fe4000ff1e0ff */
[----:B------:R-:W-:Y:S01]  /*5db0*/  ISETP.GT.AND P6, PT, R21, RZ, P1 ;  /* 0x000000ff1500720c */ /* 0x000fe20000fc4270 */
[----:B------:R1:W-:Y:S01]  /*5dc0*/  @P2 STG.E desc[UR18][R24.64], R63 ;  /* 0x0000003f18002986 */ /* 0x0003e2000c101912 */
[----:B------:R-:W-:Y:S01]  /*5dd0*/  IADD3.X R33, R29, UR7, RZ, P0, !PT ;  /* 0x000000071d217c10 */ /* 0x000fe200087fe4ff */
[----:B0-----:R-:W-:Y:S01]  /*5de0*/  FMUL R35, R66, R6 ;  /* 0x0000000642237220 */ /* 0x001fe20000400000 */
[----:B------:R-:W-:Y:S01]  /*5df0*/  ISETP.GT.AND P0, PT, R21, 0x8, P3 ;  /* 0x000000081500780c */ /* 0x000fe20001f04270 */
[----:B------:R0:W-:Y:S01]  /*5e00*/  @P5 STG.E desc[UR18][R30.64], R37 ;  /* 0x000000251e005986 */ /* 0x0001e2000c101912 */
[----:B------:R-:W-:-:S02]  /*5e10*/  IADD3 R22, P5, R26, UR23, RZ ;  /* 0x000000171a167c10 */ /* 0x000fc4000ffbe0ff */
[----:B------:R-:W-:Y:S02]  /*5e20*/  ISETP.GT.AND P2, PT, R21, 0x8, P1 ;  /* 0x000000081500780c */ /* 0x000fe40000f44270 */
[----:B------:R-:W-:Y:S02]  /*5e30*/  IADD3.X R23, R27, UR21, RZ, P5, !PT ;  /* 0x000000151b177c10 */ /* 0x000fe4000affe4ff */
[----:B------:R-:W-:Y:S01]  /*5e40*/  ISETP.GT.AND P3, PT, R20, 0x58, PT ;  /* 0x000000581400780c */ /* 0x000fe20003f64270 */
[----:B------:R-:W-:Y:S01]  /*5e50*/  @P6 STG.E desc[UR18][R32.64], R65 ;  /* 0x0000004120006986 */ /* 0x000fe2000c101912 */
[----:B-1----:R-:W-:Y:S02]  /*5e60*/  IADD3 R24, P6, R28, UR23, RZ ;  /* 0x000000171c187c10 */ /* 0x002fe4000ffde0ff */
[----:B------:R-:W-:Y:S01]  /*5e70*/  ISETP.GT.AND P1, PT, R20, 0x59, PT ;  /* 0x000000591400780c */ /* 0x000fe20003f24270 */
[----:B------:R1:W-:Y:S01]  /*5e80*/  @P0 STG.E desc[UR18][R22.64], R35 ;  /* 0x0000002316000986 */ /* 0x0003e2000c101912 */
[----:B------:R-:W-:Y:S01]  /*5e90*/  ISETP.GT.AND P5, PT, R21, RZ, P3 ;  /* 0x000000ff1500720c */ /* 0x000fe20001fa4270 */
[----:B0-----:R-:W-:Y:S01]  /*5ea0*/  FMUL R37, R68, R6 ;  /* 0x0000000644257220 */ /* 0x001fe20000400000 */
[----:B------:R-:W-:-:S02]  /*5eb0*/  IADD3.X R25, R29, UR21, RZ, P6, !PT ;  /* 0x000000151d197c10 */ /* 0x000fc4000b7fe4ff */
[----:B------:R-:W-:Y:S02]  /*5ec0*/  IADD3 R26, P0, R30, UR12, RZ ;  /* 0x0000000c1e1a7c10 */ /* 0x000fe4000ff1e0ff */
[----:B------:R-:W-:Y:S01]  /*5ed0*/  ISETP.GT.AND P6, PT, R21, RZ, P1 ;  /* 0x000000ff1500720c */ /* 0x000fe20000fc4270 */
[----:B------:R0:W-:Y:S01]  /*5ee0*/  @P2 STG.E desc[UR18][R24.64], R67 ;  /* 0x0000004318002986 */ /* 0x0001e2000c101912 */
[----:B------:R-:W-:Y:S02]  /*5ef0*/  IADD3.X R27, R31, UR7, RZ, P0, !PT ;  /* 0x000000071f1b7c10 */ /* 0x000fe400087fe4ff */
[----:B------:R-:W-:Y:S01]  /*5f00*/  IADD3 R28, P0, R32, UR12, RZ ;  /* 0x0000000c201c7c10 */ /* 0x000fe2000ff1e0ff */
[----:B-1----:R-:W-:Y:S01]  /*5f10*/  FMUL R35, R70, R6 ;  /* 0x0000000646237220 */ /* 0x002fe20000400000 */
[----:B------:R-:W-:Y:S01]  /*5f20*/  ISETP.GT.AND P2, PT, R21, 0x8, P1 ;  /* 0x000000081500780c */ /* 0x000fe20000f44270 */
[----:B------:R1:W-:Y:S01]  /*5f30*/  @P5 STG.E desc[UR18][R26.64], R37 ;  /* 0x000000251a005986 */ /* 0x0003e2000c101912 */
[----:B------:R-:W-:-:S02]  /*5f40*/  IADD3.X R29, R33, UR7, RZ, P0, !PT ;  /* 0x00000007211d7c10 */ /* 0x000fc400087fe4ff */
[----:B------:R-:W-:Y:S02]  /*5f50*/  ISETP.GT.AND P0, PT, R21, 0x8, P3 ;  /* 0x000000081500780c */ /* 0x000fe40001f04270 */
[----:B------:R-:W-:Y:S01]  /*5f60*/  IADD3 R22, P5, R30, UR23, RZ ;  /* 0x000000171e167c10 */ /* 0x000fe2000ffbe0ff */
[----:B------:R-:W-:Y:S01]  /*5f70*/  @P6 STG.E desc[UR18][R28.64], R69 ;  /* 0x000000451c006986 */ /* 0x000fe2000c101912 */
[----:B0-----:R-:W-:Y:S02]  /*5f80*/  IADD3 R24, P6, R32, UR23, RZ ;  /* 0x0000001720187c10 */ /* 0x001fe4000ffde0ff */
[----:B------:R-:W-:Y:S02]  /*5f90*/  ISETP.GT.AND P3, PT, R20, 0x60, PT ;  /* 0x000000601400780c */ /* 0x000fe40003f64270 */
[----:B------:R-:W-:Y:S01]  /*5fa0*/  IADD3.X R23, R31, UR21, RZ, P5, !PT ;  /* 0x000000151f177c10 */ /* 0x000fe2000affe4ff */
[----:B-1----:R-:W-:Y:S01]  /*5fb0*/  FMUL R37, R72, R6 ;  /* 0x0000000648257220 */ /* 0x002fe20000400000 */
[----:B------:R-:W-:-:S02]  /*5fc0*/  IADD3.X R25, R33, UR21, RZ, P6, !PT ;  /* 0x0000001521197c10 */ /* 0x000fc4000b7fe4ff */
[C---:B------:R-:W-:Y:S01]  /*5fd0*/  ISETP.GT.AND P5, PT, R21.reuse, RZ, P3 ;  /* 0x000000ff1500720c */ /* 0x040fe20001fa4270 */
[----:B------:R0:W-:Y:S01]  /*5fe0*/  @P0 STG.E desc[UR18][R22.64], R35 ;  /* 0x0000002316000986 */ /* 0x0001e2000c101912 */
[----:B------:R-:W-:Y:S02]  /*5ff0*/  ISETP.GT.AND P1, PT, R20, 0x61, PT ;  /* 0x000000611400780c */ /* 0x000fe40003f24270 */
[----:B------:R-:W-:Y:S01]  /*6000*/  IADD3 R30, P6, R26, UR12, RZ ;  /* 0x0000000c1a1e7c10 */ /* 0x000fe2000ffde0ff */
[----:B------:R1:W-:Y:S01]  /*6010*/  @P2 STG.E desc[UR18][R24.64], R71 ;  /* 0x0000004718002986 */ /* 0x0003e2000c101912 */
[----:B------:R-:W-:Y:S02]  /*6020*/  IADD3 R32, P2, R28, UR12, RZ ;  /* 0x0000000c1c207c10 */ /* 0x000fe4000ff5e0ff */
[----:B------:R-:W-:Y:S02]  /*6030*/  ISETP.GT.AND P0, PT, R21, RZ, P1 ;  /* 0x000000ff1500720c */ /* 0x000fe40000f04270 */
[----:B------:R-:W-:-:S02]  /*6040*/  IADD3.X R31, R27, UR7, RZ, P6, !PT ;  /* 0x000000071b1f7c10 */ /* 0x000fc4000b7fe4ff */
[----:B------:R-:W-:Y:S01]  /*6050*/  IADD3.X R33, R29, UR7, RZ, P2, !PT ;  /* 0x000000071d217c10 */ /* 0x000fe200097fe4ff */
[----:B0-----:R-:W-:Y:S01]  /*6060*/  FMUL R35, R74, R6 ;  /* 0x000000064a237220 */ /* 0x001fe20000400000 */
[C---:B------:R-:W-:Y:S01]  /*6070*/  ISETP.GT.AND P2, PT, R21.reuse, 0x8, P3 ;  /* 0x000000081500780c */ /* 0x040fe20001f44270 */
[----:B------:R0:W-:Y:S01]  /*6080*/  @P5 STG.E desc[UR18][R30.64], R37 ;  /* 0x000000251e005986 */ /* 0x0001e2000c101912 */
[----:B------:R-:W-:Y:S02]  /*6090*/  IADD3 R22, P5, R26, UR23, RZ ;  /* 0x000000171a167c10 */ /* 0x000fe4000ffbe0ff */
[----:B------:R-:W-:Y:S02]  /*60a0*/  ISETP.GT.AND P1, PT, R21, 0x8, P1 ;  /* 0x000000081500780c */ /* 0x000fe40000f24270 */
[----:B------:R-:W-:Y:S01]  /*60b0*/  IADD3.X R23, R27, UR21, RZ, P5, !PT ;  /* 0x000000151b177c10 */ /* 0x000fe2000affe4ff */
[----:B------:R-:W-:Y:S01]  /*60c0*/  @P0 STG.E desc[UR18][R32.64], R73 ;  /* 0x0000004920000986 */ /* 0x000fe2000c101912 */
[----:B-1----:R-:W-:-:S02]  /*60d0*/  IADD3 R24, P6, R28, UR23, RZ ;  /* 0x000000171c187c10 */ /* 0x002fc4000ffde0ff */
[C---:B------:R-:W-:Y:S02]  /*60e0*/  ISETP.GT.AND P3, PT, R20.reuse, 0x68, PT ;  /* 0x000000681400780c */ /* 0x040fe40003f64270 */
[----:B------:R-:W-:Y:S01]  /*60f0*/  ISETP.GT.AND P0, PT, R20, 0x69, PT ;  /* 0x000000691400780c */ /* 0x000fe20003f04270 */
[----:B------:R1:W-:Y:S01]  /*6100*/  @P2 STG.E desc[UR18][R22.64], R35 ;  /* 0x0000002316002986 */ /* 0x0003e2000c101912 */
[----:B------:R-:W-:Y:S01]  /*6110*/  IADD3.X R25, R29, UR21, RZ, P6, !PT ;  /* 0x000000151d197c10 */ /* 0x000fe2000b7fe4ff */
[----:B0-----:R-:W-:Y:S01]  /*6120*/  FMUL R37, R76, R6 ;  /* 0x000000064c257220 */ /* 0x001fe20000400000 */
[C---:B------:R-:W-:Y:S02]  /*6130*/  ISETP.GT.AND P5, PT, R21.reuse, RZ, P3 ;  /* 0x000000ff1500720c */ /* 0x040fe40001fa4270 */
[----:B------:R-:W-:Y:S01]  /*6140*/  IADD3 R26, P6, R30, UR12, RZ ;  /* 0x0000000c1e1a7c10 */ /* 0x000fe2000ffde0ff */
[----:B------:R0:W-:Y:S01]  /*6150*/  @P1 STG.E desc[UR18][R24.64], R75 ;  /* 0x0000004b18001986 */ /* 0x0001e2000c101912 */
[----:B------:R-:W-:-:S02]  /*6160*/  ISETP.GT.AND P2, PT, R21, RZ, P0 ;  /* 0x000000ff1500720c */ /* 0x000fc40000744270 */
[----:B------:R-:W-:Y:S02]  /*6170*/  IADD3.X R27, R31, UR7, RZ, P6, !PT ;  /* 0x000000071f1b7c10 */ /* 0x000fe4000b7fe4ff */
[----:B------:R-:W-:Y:S01]  /*6180*/  IADD3 R28, P6, R32, UR12, RZ ;  /* 0x0000000c201c7c10 */ /* 0x000fe2000ffde0ff */
[----:B-1----:R-:W-:Y:S01]  /*6190*/  FMUL R35, R78, R6 ;  /* 0x000000064e237220 */ /* 0x002fe20000400000 */
[----:B------:R-:W-:Y:S02]  /*61a0*/  ISETP.GT.AND P1, PT, R21, 0x8, P3 ;  /* 0x000000081500780c */ /* 0x000fe40001f24270 */
[----:B------:R-:W-:Y:S01]  /*61b0*/  IADD3 R22, P3, R30, UR23, RZ ;  /* 0x000000171e167c10 */ /* 0x000fe2000ff7e0ff */
[----:B------:R1:W-:Y:S01]  /*61c0*/  @P5 STG.E desc[UR18][R26.64], R37 ;  /* 0x000000251a005986 */ /* 0x0003e2000c101912 */
[----:B------:R-:W-:Y:S02]  /*61d0*/  IADD3.X R29, R33, UR7, RZ, P6, !PT ;  /* 0x00000007211d7c10 */ /* 0x000fe4000b7fe4ff */
[----:B------:R-:W-:-:S02]  /*61e0*/  ISETP.GT.AND P0, PT, R21, 0x8, P0 ;  /* 0x000000081500780c */ /* 0x000fc40000704270 */
[----:B------:R-:W-:Y:S01]  /*61f0*/  IADD3.X R23, R31, UR21, RZ, P3, !PT ;  /* 0x000000151f177c10 */ /* 0x000fe20009ffe4ff */
[----:B------:R-:W-:Y:S01]  /*6200*/  @P2 STG.E desc[UR18][R28.64], R77 ;  /* 0x0000004d1c002986 */ /* 0x000fe2000c101912 */
[----:B0-----:R-:W-:Y:S02]  /*6210*/  IADD3 R24, P3, R32, UR23, RZ ;  /* 0x0000001720187c10 */ /* 0x001fe4000ff7e0ff */
[----:B------:R-:W-:Y:S01]  /*6220*/  ISETP.GT.AND P2, PT, R20, 0x70, PT ;  /* 0x000000701400780c */ /* 0x000fe20003f44270 */
[----:B------:R0:W-:Y:S01]  /*6230*/  @P1 STG.E desc[UR18][R22.64], R35 ;  /* 0x0000002316001986 */ /* 0x0001e2000c101912 */
[----:B------:R-:W-:Y:S01]  /*6240*/  IADD3.X R25, R33, UR21, RZ, P3, !PT ;  /* 0x0000001521197c10 */ /* 0x000fe20009ffe4ff */
[----:B-1----:R-:W-:Y:S01]  /*6250*/  FMUL R37, R80, R6 ;  /* 0x0000000650257220 */ /* 0x002fe20000400000 */
[----:B------:R-:W-:Y:S02]  /*6260*/  ISETP.GT.AND P3, PT, R20, 0x71, PT ;  /* 0x000000711400780c */ /* 0x000fe40003f64270 */
[C---:B------:R-:W-:Y:S01]  /*6270*/  ISETP.GT.AND P6, PT, R21.reuse, RZ, P2 ;  /* 0x000000ff1500720c */ /* 0x040fe200017c4270 */
[----:B------:R1:W-:Y:S01]  /*6280*/  @P0 STG.E desc[UR18][R24.64], R79 ;  /* 0x0000004f18000986 */ /* 0x0003e2000c101912 */
[----:B------:R-:W-:-:S02]  /*6290*/  ISETP.GT.AND P5, PT, R21, RZ, P3 ;  /* 0x000000ff1500720c */ /* 0x000fc40001fa4270 */
[----:B------:R-:W-:Y:S02]  /*62a0*/  IADD3 R30, P1, R26, UR12, RZ ;  /* 0x0000000c1a1e7c10 */ /* 0x000fe4000ff3e0ff */
[----:B------:R-:W-:Y:S01]  /*62b0*/  ISETP.GT.AND P0, PT, R21, 0x8, P2 ;  /* 0x000000081500780c */ /* 0x000fe20001704270 */
[----:B0-----:R-:W-:Y:S01]  /*62c0*/  FMUL R35, R84, R6 ;  /* 0x0000000654237220 */ /* 0x001fe20000400000 */
[----:B------:R-:W-:Y:S02]  /*62d0*/  IADD3 R32, P2, R28, UR12, RZ ;  /* 0x0000000c1c207c10 */ /* 0x000fe4000ff5e0ff */
[----:B------:R-:W-:Y:S02]  /*62e0*/  IADD3.X R31, R27, UR7, RZ, P1, !PT ;  /* 0x000000071b1f7c10 */ /* 0x000fe40008ffe4ff */
[----:B------:R-:W-:Y:S02]  /*62f0*/  IADD3.X R33, R29, UR7, RZ, P2, !PT ;  /* 0x000000071d217c10 */ /* 0x000fe400097fe4ff */
[----:B------:R-:W-:Y:S01]  /*6300*/  ISETP.GT.AND P3, PT, R21, 0x8, P3 ;  /* 0x000000081500780c */ /* 0x000fe20001f64270 */
[----:B------:R0:W-:Y:S01]  /*6310*/  @P6 STG.E desc[UR18][R30.64], R37 ;  /* 0x000000251e006986 */ /* 0x0001e2000c101912 */
[----:B------:R-:W-:-:S02]  /*6320*/  IADD3 R22, P6, R26, UR23, RZ ;  /* 0x000000171a167c10 */ /* 0x000fc4000ffde0ff */
[----:B------:R-:W-:Y:S01]  /*6330*/  ISETP.GT.AND P1, PT, R20, 0x78, PT ;  /* 0x000000781400780c */ /* 0x000fe20003f24270 */
[----:B------:R-:W-:Y:S01]  /*6340*/  @P5 STG.E desc[UR18][R32.64], R81 ;  /* 0x0000005120005986 */ /* 0x000fe2000c101912 */
[----:B-1----:R-:W-:Y:S02]  /*6350*/  IADD3 R24, P5, R28, UR23, RZ ;  /* 0x000000171c187c10 */ /* 0x002fe4000ffbe0ff */
[----:B------:R-:W-:Y:S01]  /*6360*/  IADD3.X R23, R27, UR21, RZ, P6, !PT ;  /* 0x000000151b177c10 */ /* 0x000fe2000b7fe4ff */
[-C--:B------:R-:W-:Y:S01]  /*6370*/  FMUL R27, R82, R6.reuse ;  /* 0x00000006521b7220 */ /* 0x080fe20000400000 */
[----:B------:R-:W-:Y:S02]  /*6380*/  IADD3.X R25, R29, UR21, RZ, P5, !PT ;  /* 0x000000151d197c10 */ /* 0x000fe4000affe4ff */
[----:B------:R-:W-:Y:S01]  /*6390*/  ISETP.GT.AND P2, PT, R20, 0x79, PT ;  /* 0x000000791400780c */ /* 0x000fe20003f44270 */
[----:B0-----:R-:W-:Y:S01]  /*63a0*/  FMUL R37, R86, R6 ;  /* 0x0000000656257220 */ /* 0x001fe20000400000 */
[----:B------:R0:W-:Y:S01]  /*63b0*/  @P0 STG.E desc[UR18][R22.64], R27 ;  /* 0x0000001b16000986 */ /* 0x0001e2000c101912 */
[----:B------:R-:W-:-:S02]  /*63c0*/  ISETP.GT.AND P0, PT, R21, RZ, P1 ;  /* 0x000000ff1500720c */ /* 0x000fc40000f04270 */
[C---:B------:R-:W-:Y:S01]  /*63d0*/  ISETP.GT.AND P5, PT, R21.reuse, RZ, P2 ;  /* 0x000000ff1500720c */ /* 0x040fe200017a4270 */
[----:B------:R1:W-:Y:S01]  /*63e0*/  @P3 STG.E desc[UR18][R24.64], R83 ;  /* 0x0000005318003986 */ /* 0x0003e2000c101912 */
[----:B------:R-:W-:Y:S02]  /*63f0*/  IADD3 R20, P6, R30, UR12, RZ ;  /* 0x0000000c1e147c10 */ /* 0x000fe4000ffde0ff */
[C---:B------:R-:W-:Y:S02]  /*6400*/  ISETP.GT.AND P1, PT, R21.reuse, 0x8, P1 ;  /* 0x000000081500780c */ /* 0x040fe40000f24270 */
[----:B------:R-:W-:Y:S02]  /*6410*/  ISETP.GT.AND P2, PT, R21, 0x8, P2 ;  /* 0x000000081500780c */ /* 0x000fe40001744270 */
[----:B------:R-:W-:Y:S02]  /*6420*/  IADD3.X R21, R31, UR7, RZ, P6, !PT ;  /* 0x000000071f157c10 */ /* 0x000fe4000b7fe4ff */
[----:B0-----:R-:W-:-:S02]  /*6430*/  IADD3 R22, P3, R32, UR12, RZ ;  /* 0x0000000c20167c10 */ /* 0x001fc4000ff7e0ff */
[----:B------:R-:W-:Y:S01]  /*6440*/  IADD3 R26, P6, R30, UR23, RZ ;  /* 0x000000171e1a7c10 */ /* 0x000fe2000ffde0ff */
[----:B------:R1:W-:Y:S01]  /*6450*/  @P0 STG.E desc[UR18][R20.64], R35 ;  /* 0x0000002314000986 */ /* 0x0003e2000c101912 */
[----:B------:R-:W-:Y:S02]  /*6460*/  IADD3.X R23, R33, UR7, RZ, P3, !PT ;  /* 0x0000000721177c10 */ /* 0x000fe40009ffe4ff */
[----:B------:R-:W-:Y:S02]  /*6470*/  IADD3 R28, P3, R32, UR23, RZ ;  /* 0x00000017201c7c10 */ /* 0x000fe4000ff7e0ff */
[----:B------:R-:W-:Y:S01]  /*6480*/  IADD3.X R27, R31, UR21, RZ, P6, !PT ;  /* 0x000000151f1b7c10 */ /* 0x000fe2000b7fe4ff */
[----:B------:R1:W-:Y:S01]  /*6490*/  @P5 STG.E desc[UR18][R22.64], R85 ;  /* 0x0000005516005986 */ /* 0x0003e2000c101912 */
[----:B------:R-:W-:-:S03]  /*64a0*/  IADD3.X R29, R33, UR21, RZ, P3, !PT ;  /* 0x00000015211d7c10 */ /* 0x000fc60009ffe4ff */
[----:B------:R1:W-:Y:S04]  /*64b0*/  @P1 STG.E desc[UR18][R26.64], R37 ;  /* 0x000000251a001986 */ /* 0x0003e8000c101912 */
[----:B------:R1:W-:Y:S02]  /*64c0*/  @P2 STG.E desc[UR18][R28.64], R87 ;  /* 0x000000571c002986 */ /* 0x0003e4000c101912 */
.L_x_149:
[----:B------:R-:W-:Y:S05]  /*64d0*/  BSYNC B0 ;  /* 0x0000000000007941 */ /* 0x000fea0003800000 */
.L_x_21:
[----:B------:R-:W-:Y:S01]  /*64e0*/  IADD3 R2, P0, R2, UR14, RZ ;  /* 0x0000000e02027c10 */ /* 0x000fe2000ff1e0ff */
[----:B------:R-:W-:Y:S01]  /*64f0*/  ULDC.64 UR8, c[0x0][0x750] ;  /* 0x0001d40000087ab9 */ /* 0x000fe20000000a00 */
[----:B01----:R-:W-:Y:S01]  /*6500*/  PRMT R20, RZ, 0x7610, R20 ;  /* 0x00007610ff147816 */ /* 0x003fe20000000014 */
[----:B------:R-:W-:Y:S01]  /*6510*/  IMAD.MOV.U32 R21, RZ, RZ, -0x1 ;  /* 0xffffffffff157424 */ /* 0x000fe200078e00ff */
[----:B------:R-:W-:Y:S01]  /*6520*/  IADD3.X R3, R3, UR4, RZ, P0, !PT ;  /* 0x0000000403037c10 */ /* 0x000fe200087fe4ff */
[----:B------:R-:W-:Y:S01]  /*6530*/  IMAD.MOV.U32 R22, RZ, RZ, -0x1 ;  /* 0xffffffffff167424 */ /* 0x000fe200078e00ff */
[----:B------:R-:W-:-:S04]  /*6540*/  ISETP.GE.U32.AND P0, PT, R2, UR8, PT ;  /* 0x0000000802007c0c */ /* 0x000fc8000bf06070 */
[----:B------:R-:W-:-:S13]  /*6550*/  ISETP.GE.U32.AND.EX P0, PT, R3, UR9, PT, P0 ;  /* 0x0000000903007c0c */ /* 0x000fda000bf06100 */
[----:B------:R-:W-:Y:S05]  /*6560*/  @P0 BRA `(.L_x_150) ;  /* 0x00000004004c0947 */ /* 0x000fea0003800000 */
[----:B---3--:R-:W0:Y:S01]  /*6570*/  LDC.64 R26, c[0x0][0x728] ;  /* 0x0001ca00ff1a7b82 */ /* 0x008e220000000a00 */
[----:B--2---:R-:W1:Y:S01]  /*6580*/  S2R R31, SR_CTAID.X ;  /* 0x00000000001f7919 */ /* 0x004e620000002500 */
[----:B----4-:R-:W-:Y:S02]  /*6590*/  IMAD.MOV.U32 R24, RZ, RZ, R2 ;  /* 0x000000ffff187224 */ /* 0x010fe400078e0002 */
[----:B------:R-:W-:Y:S01]  /*65a0*/  IMAD.MOV.U32 R25, RZ, RZ, R3 ;  /* 0x000000ffff197224 */ /* 0x000fe200078e0003 */
[----:B------:R-:W2:Y:S03]  /*65b0*/  S2R R34, SR_CTAID.Y ;  /* 0x0000000000227919 */ /* 0x000ea60000002600 */
[----:B------:R-:W3:Y:S08]  /*65c0*/  LDC R30, c[0x0][0x730] ;  /* 0x0001cc00ff1e7b82 */ /* 0x000ef00000000800 */
[----:B------:R-:W4:Y:S01]  /*65d0*/  LDC.64 R32, c[0x0][0x720] ;  /* 0x0001c800ff207b82 */ /* 0x000f220000000a00 */
[----:B0-----:R-:W-:-:S04]  /*65e0*/  ISETP.NE.U32.AND P0, PT, R26, RZ, PT ;  /* 0x000000ff1a00720c */ /* 0x001fc80003f05070 */
[----:B------:R-:W-:-:S13]  /*65f0*/  ISETP.NE.AND.EX P0, PT, R27, RZ, PT, P0 ;  /* 0x000000ff1b00720c */ /* 0x000fda0003f05300 */
[----:B-1234-:R-:W-:Y:S05]  /*6600*/  @!P0 BRA `(.L_x_151) ;  /* 0x0000000000288947 */ /* 0x01efea0003800000 */
        /* <DEDUP_REMOVED lines=10> */
.L_x_151:
[-CC-:B------:R-:W-:Y:S01]  /*66b0*/  SHF.R.U64 R28, R24, R30.reuse, R25.reuse ;  /* 0x0000001e181c7219 */ /* 0x180fe20000001219 */
[----:B------:R-:W0:Y:S01]  /*66c0*/  LDC.64 R38, c[0x0][0x740] ;  /* 0x0001d000ff267b82 */ /* 0x000e220000000a00 */
[----:B------:R-:W-:Y:S01]  /*66d0*/  SHF.R.U32.HI R19, RZ, R30, R25 ;  /* 0x0000001eff137219 */ /* 0x000fe20000011619 */
[----:B------:R-:W-:Y:S01]  /*66e0*/  ULDC UR8, c[0x0][0x150] ;  /* 0x0000540000087ab9 */ /* 0x000fe20000000800 */
[----:B------:R-:W-:Y:S02]  /*66f0*/  IADD3 R23, P0, RZ, -R28, RZ ;  /* 0x8000001cff177210 */ /* 0x000fe40007f1e0ff */
[----:B------:R-:W-:-:S03]  /*6700*/  I2FP.F32.U32 R25, R31 ;  /* 0x0000001f00197245 */ /* 0x000fc60000201000 */
[----:B------:R-:W1:Y:S01]  /*6710*/  LDC R24, c[0x0][0x718] ;  /* 0x0001c600ff187b82 */ /* 0x000e620000000800 */
        /* <DEDUP_REMOVED lines=10> */
[----:B------:R-:W-:Y:S02]  /*67c0*/  I2FP.F32.U32 R21, R34 ;  /* 0x0000002200157245 */ /* 0x000fe40000201000 */
[----:B0-----:R-:W-:-:S03]  /*67d0*/  ISETP.NE.U32.AND P0, PT, R38, RZ, PT ;  /* 0x000000ff2600720c */ /* 0x001fc60003f05070 */
[----:B------:R-:W-:Y:S01]  /*67e0*/  FMUL R23, R21, UR8 ;  /* 0x0000000815177c20 */ /* 0x000fe20008400000 */
[----:B------:R-:W-:Y:S01]  /*67f0*/  ISETP.NE.AND.EX P0, PT, R39, RZ, PT, P0 ;  /* 0x000000ff2700720c */ /* 0x000fe20003f05300 */
[----:B------:R-:W0:Y:S01]  /*6800*/  LDC R22, c[0x0][0x144] ;  /* 0x00005100ff167b82 */ /* 0x000e220000000800 */
[-CC-:B-1----:R-:W-:Y:S01]  /*6810*/  SHF.R.U64 R26, R20, R24.reuse, R19.reuse ;  /* 0x00000018141a7219 */ /* 0x182fe20000001213 */
[----:B------:R1:W0:Y:S01]  /*6820*/  F2I.U32.TRUNC.NTZ R32, R23 ;  /* 0x0000001700207305 */ /* 0x000222000020f000 */
[----:B------:R-:W-:Y:S01]  /*6830*/  SHF.R.U32.HI R19, RZ, R24, R19 ;  /* 0x00000018ff137219 */ /* 0x000fe20000011613 */
[----:B---3--:R-:W-:-:S04]  /*6840*/  IMAD.MOV R25, RZ, RZ, -R25 ;  /* 0x000000ffff197224 */ /* 0x008fc800078e0a19 */
[----:B------:R-:W3:Y:S01]  /*6850*/  LDC R33, c[0x0][0x148] ;  /* 0x00005200ff217b82 */ /* 0x000ee20000000800 */
[-CC-:B--2---:R-:W-:Y:S02]  /*6860*/  SHF.R.U64 R29, R26, R30.reuse, R19.reuse ;  /* 0x0000001e1a1d7219 */ /* 0x184fe40000001213 */
[----:B------:R-:W-:-:S05]  /*6870*/  SHF.R.U32.HI R20, RZ, R30, R19 ;  /* 0x0000001eff147219 */ /* 0x000fca0000011613 */
[----:B------:R-:W2:Y:S01]  /*6880*/  LDC R35, c[0x0][0x748] ;  /* 0x0001d200ff237b82 */ /* 0x000ea20000000800 */
[-CC-:B----4-:R-:W-:Y:S02]  /*6890*/  SHF.R.U64 R30, R29, R27.reuse, R20.reuse ;  /* 0x0000001b1d1e7219 */ /* 0x190fe40000001214 */
[----:B------:R-:W-:-:S03]  /*68a0*/  SHF.R.U32.HI R21, RZ, R27, R20 ;  /* 0x0000001bff157219 */ /* 0x000fc60000011614 */
[----:B------:R-:W-:Y:S02]  /*68b0*/  IMAD.MOV.U32 R20, RZ, RZ, R30 ;  /* 0x000000ffff147224 */ /* 0x000fe400078e001e */
[----:B------:R-:W4:Y:S01]  /*68c0*/  LDC R37, c[0x0][0x738] ;  /* 0x0001ce00ff257b82 */ /* 0x000f220000000800 */
[----:B0-----:R-:W-:-:S07]  /*68d0*/  IMAD R36, R22, R25, R31 ;  /* 0x0000001916247224 */ /* 0x001fce00078e021f */
[----:B------:R-:W0:Y:S08]  /*68e0*/  LDC R40, c[0x0][0x710] ;  /* 0x0001c400ff287b82 */ /* 0x000e300000000800 */
        /* <DEDUP_REMOVED lines=12> */
.L_x_152:
[----:B--2---:R-:W-:Y:S01]  /*69b0*/  SHF.R.U64 R19, R20, R35, R21 ;  /* 0x0000002314137219 */ /* 0x004fe20000001215 */
[----:B------:R-:W-:Y:S01]  /*69c0*/  IMAD.MOV R32, RZ, RZ, -R32 ;  /* 0x000000ffff207224 */ /* 0x000fe200078e0a20 */
[----:B------:R-:W-:Y:S02]  /*69d0*/  LOP3.LUT R20, R29, R8, RZ, 0xc0, !PT ;  /* 0x000000081d147212 */ /* 0x000fe400078ec0ff */
[----:B------:R-:W-:Y:S01]  /*69e0*/  LOP3.LUT R23, R26, R9, RZ, 0xc0, !PT ;  /* 0x000000091a177212 */ /* 0x000fe200078ec0ff */
[----:B------:R-:W-:Y:S02]  /*69f0*/  IMAD.MOV R21, RZ, RZ, -R19 ;  /* 0x000000ffff157224 */ /* 0x000fe400078e0a13 */
[----:B------:R-:W-:Y:S02]  /*6a00*/  IMAD R19, R15, R19, R20 ;  /* 0x000000130f137224 */ /* 0x000fe400078e0214 */
[----:B------:R-:W-:Y:S02]  /*6a10*/  @P4 IMAD R36, R33, R32, R34 ;  /* 0x0000002021244224 */ /* 0x000fe400078e0222 */
[----:B----4-:R-:W-:-:S02]  /*6a20*/  IMAD R20, R21, R37, R30 ;  /* 0x0000002515147224 */ /* 0x010fc400078e021e */
[----:B------:R-:W-:Y:S02]  /*6a30*/  IMAD.MOV.U32 R21, RZ, RZ, 0x1 ;  /* 0x00000001ff157424 */ /* 0x000fe400078e00ff */
[----:B0-----:R-:W-:Y:S02]  /*6a40*/  IMAD R19, R19, R40, R36 ;  /* 0x0000002813137224 */ /* 0x001fe400078e0224 */
[----:B------:R-:W-:Y:S01]  /*6a50*/  IMAD R22, R20, R41, R23 ;  /* 0x0000002914167224 */ /* 0x000fe200078e0217 */
[----:B------:R-:W-:-:S04]  /*6a60*/  PRMT R20, R21, 0x7610, R20 ;  /* 0x0000761015147816 */ /* 0x000fc80000000014 */
[----:B------:R-:W-:Y:S02]  /*6a70*/  SEL R21, R22, R19, !P4 ;  /* 0x0000001316157207 */ /* 0x000fe40006000000 */
[----:B------:R-:W-:Y:S01]  /*6a80*/  SEL R19, R19, R22, !P4 ;  /* 0x0000001613137207 */ /* 0x000fe20006000000 */
[----:B------:R-:W-:-:S07]  /*6a90*/  IMAD.MOV.U32 R22, RZ, RZ, R28 ;  /* 0x000000ffff167224 */ /* 0x000fce00078e001c */
.L_x_150:
[----:B------:R-:W-:Y:S01]  /*6aa0*/  IMAD.IADD R12, R11, 0x1, R12 ;  /* 0x000000010b0c7824 */ /* 0x000fe200078e020c */
[----:B------:R-:W-:-:S04]  /*6ab0*/  LOP3.LUT P2, RZ, R20, 0xff, RZ, 0xc0, !PT ;  /* 0x000000ff14ff7812 */ /* 0x000fc8000784c0ff */
[----:B----4-:R-:W-:Y:S02]  /*6ac0*/  SHF.R.U32.HI R23, RZ, 0x2, R12 ;  /* 0x00000002ff177819 */ /* 0x010fe4000001160c */
[----:B------:R-:W-:Y:S02]  /*6ad0*/  ISETP.GT.U32.AND P0, PT, R12, 0x3, PT ;  /* 0x000000030c00780c */ /* 0x000fe40003f04070 */
[----:B------:R-:W-:Y:S02]  /*6ae0*/  LOP3.LUT R23, R23, 0x1, RZ, 0xc0, !PT ;  /* 0x0000000117177812 */ /* 0x000fe400078ec0ff */
[----:B------:R-:W-:Y:S02]  /*6af0*/  ISETP.LT.U32.AND P0, PT, R11, 0x4, P0 ;  /* 0x000000040b00780c */ /* 0x000fe40000701070 */
[----:B------:R-:W-:Y:S02]  /*6b00*/  ISETP.NE.U32.AND P1, PT, R23, 0x1, PT ;  /* 0x000000011700780c */ /* 0x000fe40003f25070 */
[----:B------:R-:W-:-:S02]  /*6b10*/  SEL R20, RZ, 0x1, !P0 ;  /* 0x00000001ff147807 */ /* 0x000fc40004000000 */
[----:B------:R-:W-:Y:S02]  /*6b20*/  ISETP.GT.U32.AND P1, PT, R11, 0x3, !P1 ;  /* 0x000000030b00780c */ /* 0x000fe40004f24070 */
[----:B------:R-:W-:Y:S02]  /*6b30*/  LOP3.LUT R12, R12, 0x3, RZ, 0xc0, !PT ;  /* 0x000000030c0c7812 */ /* 0x000fe400078ec0ff */
[----:B------:R-:W-:-:S04]  /*6b40*/  SEL R23, RZ, 0x1, !P1 ;  /* 0x00000001ff177807 */ /* 0x000fc80004800000 */
[----:B------:R-:W-:Y:S01]  /*6b50*/  LOP3.LUT R13, R23, R13, R20, 0x96, !PT ;  /* 0x0000000d170d7212 */ /* 0x000fe200078e9614 */
[----:B------:R-:W-:Y:S06]  /*6b60*/  @P2 BRA `(.L_x_153) ;  /* 0xffffffa400bc2947 */ /* 0x000fec000383ffff */
[----:B------:R-:W-:Y:S05]  /*6b70*/  EXIT ;  /* 0x000000000000794d */ /* 0x000fea0003800000 */
.L_x_3:
        /* <DEDUP_REMOVED lines=26> */
.L_x_155:
        /* <DEDUP_REMOVED lines=14> */
[----:B------:R-:W-:Y:S02]  /*6e00*/  IMAD R9, R13, R21, R12 ;  /* 0x000000150d097224 */ /* 0x000fe400078e020c */
[----:B------:R-:W-:Y:S02]  /*6e10*/  IMAD.MOV.U32 R12, RZ, RZ, -0x1 ;  /* 0xffffffffff0c7424 */ /* 0x000fe400078e00ff */
[----:B------:R-:W-:Y:S01]  /*6e20*/  IMAD.IADD R9, R11, 0x1, R9 ;  /* 0x000000010b097824 */ /* 0x000fe200078e0209 */
[----:B------:R-:W4:Y:S01]  /*6e30*/  LDC R20, c[0x0][0x708] ;  /* 0x0001c200ff147b82 */ /* 0x000f220000000800 */
[----:B------:R-:W-:-:S02]  /*6e40*/  I2FP.F32.U32 R11, R7 ;  /* 0x00000007000b7245 */ /* 0x000fc40000201000 */
[----:B0-----:R-:W-:-:S03]  /*6e50*/  ISETP.NE.U32.AND P0, PT, R24, RZ, PT ;  /* 0x000000ff1800720c */ /* 0x001fc60003f05070 */
[----:B------:R-:W-:Y:S01]  /*6e60*/  FMUL R11, R11, UR5 ;  /* 0x000000050b0b7c20 */ /* 0x000fe20008400000 */
[----:B------:R-:W-:Y:S01]  /*6e70*/  ISETP.NE.AND.EX P0, PT, R25, RZ, PT, P0 ;  /* 0x000000ff1900720c */ /* 0x000fe20003f05300 */
[----:B------:R-:W0:Y:S01]  /*6e80*/  LDC R13, c[0x0][0x758] ;  /* 0x0001d600ff0d7b82 */ /* 0x000e220000000800 */
[-C--:B-1----:R-:W-:Y:S01]  /*6e90*/  SHF.R.U64 R14, R10, R16.reuse, R9 ;  /* 0x000000100a0e7219 */ /* 0x082fe20000001209 */
[----:B---3--:R-:W-:Y:S01]  /*6ea0*/  IMAD.MOV R10, RZ, RZ, -R15 ;  /* 0x000000ffff0a7224 */ /* 0x008fe200078e0a0f */
[----:B------:R-:W-:Y:S02]  /*6eb0*/  SHF.R.U32.HI R9, RZ, R16, R9 ;  /* 0x00000010ff097219 */ /* 0x000fe40000011609 */
[----:B------:R1:W3:Y:S03]  /*6ec0*/  F2I.U32.TRUNC.NTZ R16, R11 ;  /* 0x0000000b00107305 */ /* 0x0002e6000020f000 */
[----:B------:R-:W1:Y:S01]  /*6ed0*/  LDC R18, c[0x0][0x148] ;  /* 0x00005200ff127b82 */ /* 0x000e620000000800 */
[----:B--2---:R-:W-:-:S02]  /*6ee0*/  IMAD R23, R19, R10, R8 ;  /* 0x0000000a13177224 */ /* 0x004fc400078e0208 */
[----:B------:R-:W-:-:S05]  /*6ef0*/  IMAD.MOV.U32 R10, RZ, RZ, 0x1 ;  /* 0x00000001ff0a7424 */ /* 0x000fca00078e00ff */
[----:B------:R-:W2:Y:S01]  /*6f00*/  LDC R22, c[0x0][0x700] ;  /* 0x0001c000ff167b82 */ /* 0x000ea20000000800 */
[-CC-:B----4-:R-:W-:Y:S02]  /*6f10*/  SHF.R.U64 R19, R14, R20.reuse, R9.reuse ;  /* 0x000000140e137219 */ /* 0x190fe40000001209 */
[----:B------:R-:W-:-:S05]  /*6f20*/  SHF.R.U32.HI R8, RZ, R20, R9 ;  /* 0x00000014ff087219 */ /* 0x000fca0000011609 */
[----:B------:R-:W4:Y:S01]  /*6f30*/  LDC R26, c[0x0][0x748] ;  /* 0x0001d200ff1a7b82 */ /* 0x000f220000000800 */
[-CC-:B0-----:R-:W-:Y:S02]  /*6f40*/  SHF.R.U64 R21, R19, R13.reuse, R8.reuse ;  /* 0x0000000d13157219 */ /* 0x181fe40000001208 */
[-C--:B------:R-:W-:Y:S02]  /*6f50*/  SHF.L.U32 R12, R12, R13.reuse, RZ ;  /* 0x0000000d0c0c7219 */ /* 0x080fe400000006ff */
[-C--:B------:R-:W-:Y:S01]  /*6f60*/  SHF.R.U32.HI R9, RZ, R13.reuse, R8 ;  /* 0x0000000dff097219 */ /* 0x080fe20000011608 */
[----:B------:R-:W-:Y:S01]  /*6f70*/  IMAD.MOV.U32 R8, RZ, RZ, R21 ;  /* 0x000000ffff087224 */ /* 0x000fe200078e0015 */
[----:B------:R-:W-:Y:S01]  /*6f80*/  SHF.L.U32 R20, R10, R13, RZ ;  /* 0x0000000d0a147219 */ /* 0x000fe200000006ff */
[----:B------:R-:W0:Y:S01]  /*6f90*/  LDC R27, c[0x0][0x738] ;  /* 0x0001ce00ff1b7b82 */ /* 0x000e220000000800 */
[----:B------:R-:W-:-:S07]  /*6fa0*/  LOP3.LUT R28, RZ, R12, RZ, 0x33, !PT ;  /* 0x0000000cff1c7212 */ /* 0x000fce00078e33ff */
        /* <DEDUP_REMOVED lines=12> */
.L_x_156:
        /* <DEDUP_REMOVED lines=15> */
.L_x_154:
[----:B------:R-:W-:-:S08]  /*7160*/  NOP ;  /* 0x0000000000007918 */ /* 0x000fd00000000000 */
[----:B------:R-:W0:-:S00]  /*7170*/  USETMAXREG.DEALLOC.CTAPOOL 0x28 ;  /* 0x00000028000079c8 */ /* 0x000e0000080e0500 */
[----:B0-----:R-:W-:-:S13]  /*7180*/  ISETP.NE.AND P0, PT, R6, RZ, PT ;  /* 0x000000ff0600720c */ /* 0x001fda0003f05270 */
[----:B------:R-:W-:Y:S05]  /*7190*/  @P0 EXIT ;  /* 0x000000000000094d */ /* 0x000fea0003800000 */
[----:B------:R-:W-:Y:S01]  /*71a0*/  LOP3.LUT P0, RZ, R10, 0xff, RZ, 0xc0, !PT ;  /* 0x000000ff0aff7812 */ /* 0x000fe2000780c0ff */
[----:B------:R-:W-:Y:S02]  /*71b0*/  IMAD.MOV.U32 R11, RZ, RZ, 0x1 ;  /* 0x00000001ff0b7424 */ /* 0x000fe400078e00ff */
[----:B------:R-:W-:-:S10]  /*71c0*/  IMAD.MOV.U32 R10, RZ, RZ, RZ ;  /* 0x000000ffff0a7224 */ /* 0x000fd400078e00ff */
[----:B------:R-:W-:Y:S05]  /*71d0*/  @!P0 BRA `(.L_x_157) ;  /* 0x0000000c006c8947 */ /* 0x000fea0003800000 */
[----:B------:R-:W0:Y:S01]  /*71e0*/  LDC R6, c[0x0][0x28c] ;  /* 0x0000a300ff067b82 */ /* 0x000e220000000800 */
[----:B------:R-:W-:Y:S01]  /*71f0*/  LOP3.LUT P0, RZ, R4, 0x1f, RZ, 0xc0, !PT ;  /* 0x0000001f04ff7812 */ /* 0x000fe2000780c0ff */
[----:B------:R-:W-:Y:S01]  /*7200*/  ULDC UR6, c[0x0][0x758] ;  /* 0x0001d60000067ab9 */ /* 0x000fe20000000800 */
[----:B------:R-:W-:Y:S01]  /*7210*/  UMOV UR7, 0xffffffff ;  /* 0xffffffff00077882 */ /* 0x000fe20000000000 */
[----:B------:R-:W-:Y:S01]  /*7220*/  BSSY B0, `(.L_x_157) ;  /* 0x00000d6000007945 */ /* 0x000fe20003800000 */
[----:B------:R-:W-:Y:S01]  /*7230*/  USHF.L.U32 UR7, UR7, UR6, URZ ;  /* 0x0000000607077299 */ /* 0x000fe2000800063f */
[C---:B------:R-:W-:Y:S01]  /*7240*/  ISETP.NE.AND P3, PT, R5.reuse, RZ, PT ;  /* 0x000000ff0500720c */ /* 0x040fe20003f65270 */
[----:B------:R-:W-:Y:S01]  /*7250*/  IMAD.MOV.U32 R14, RZ, RZ, 0x1 ;  /* 0x00000001ff0e7424 */ /* 0x000fe200078e00ff */
[----:B------:R-:W-:Y:S01]  /*7260*/  ISETP.NE.OR P0, PT, R5, RZ, !P0 ;  /* 0x000000ff0500720c */ /* 0x000fe20004705670 */
[----:B------:R-:W-:Y:S01]  /*7270*/  IMAD.MOV.U32 R11, RZ, RZ, 0x1 ;  /* 0x00000001ff0b7424 */ /* 0x000fe200078e00ff */
[----:B------:R-:W-:Y:S01]  /*7280*/  LOP3.LUT R17, R0, 0x2, RZ, 0xfc, !PT ;  /* 0x0000000200117812 */ /* 0x000fe200078efcff */
[----:B------:R-:W-:Y:S01]  /*7290*/  IMAD.MOV.U32 R10, RZ, RZ, RZ ;  /* 0x000000ffff0a7224 */ /* 0x000fe200078e00ff */
[----:B------:R-:W-:Y:S01]  /*72a0*/  ULDC UR5, c[0x0][0x700] ;  /* 0x0001c00000057ab9 */ /* 0x000fe20000000800 */
[----:B------:R-:W-:Y:S01]  /*72b0*/  UMOV UR8, 0x1 ;  /* 0x0000000100087882 */ /* 0x000fe20000000000 */
[----:B------:R-:W-:-:S02]  /*72c0*/  UIADD3 UR5, UR5, -0x1, URZ ;  /* 0xffffffff05057890 */ /* 0x000fc4000fffe03f */
[----:B------:R-:W-:Y:S02]  /*72d0*/  USHF.L.U32 UR6, UR8, UR6, URZ ;  /* 0x0000000608067299 */ /* 0x000fe4000800063f */
[----:B------:R-:W-:Y:S01]  /*72e0*/  ULOP3.LUT UR7, URZ, UR7, URZ, 0x33, !UPT ;  /* 0x000000073f077292 */ /* 0x000fe2000f8e333f */
[----:B------:R-:W-:Y:S01]  /*72f0*/  ULDC.64 UR42, c[0x0][0x198] ;  /* 0x00006600002a7ab9 */ /* 0x000fe20000000a00 */
[----:B0-----:R-:W-:-:S05]  /*7300*/  VIADD R6, R6, 0x7f ;  /* 0x0000007f06067836 */ /* 0x001fca0000000000 */
[----:B------:R-:W-:-:S04]  /*7310*/  SHF.R.S32.HI R7, RZ, 0x1f, R6 ;  /* 0x0000001fff077819 */ /* 0x000fc80000011406 */
[----:B------:R-:W-:-:S04]  /*7320*/  LEA.HI R7, R7, R6, RZ, 0x7 ;  /* 0x0000000607077211 */ /* 0x000fc800078f38ff */
[----:B------:R-:W-:-:S05]  /*7330*/  SHF.R.S32.HI R15, RZ, 0x7, R7 ;  /* 0x00000007ff0f7819 */ /* 0x000fca0000011407 */
[----:B------:R-:W-:-:S07]  /*7340*/  VIADD R13, R15, 0x1 ;  /* 0x000000010f0d7836 */ /* 0x000fce0000000000 */
.L_x_169:
[----:B------:R-:W-:-:S03]  /*7350*/  UMOV UR8, 0xffffffff ;  /* 0xffffffff00087882 */ /* 0x000fc60000000000 */
[----:B------:R-:W-:Y:S05]  /*7360*/  BRA.DIV UR8, `(.L_x_158) ;  /* 0x0000000e08e07947 */ /* 0x000fea000b800000 */
[----:B------:R-:W-:-:S13]  /*7370*/  ELECT P1, URZ, PT ;  /* 0x00000000003f782f */ /* 0x000fda0003820000 */
.L_x_180:
[----:B------:R-:W0:Y:S01]  /*7380*/  LDC R4, c[0x0][0x28c] ;  /* 0x0000a300ff047b82 */ /* 0x000e220000000800 */
[----:B------:R-:W-:Y:S01]  /*7390*/  BSSY B1, `(.L_x_159) ;  /* 0x000004c000017945 */ /* 0x000fe20003800000 */
[----:B0-----:R-:W-:-:S13]  /*73a0*/  ISETP.LT.OR P1, PT, R4, 0x1, !P1 ;  /* 0x000000010400780c */ /* 0x001fda0004f21670 */
[----:B------:R-:W-:Y:S05]  /*73b0*/  @P1 BRA `(.L_x_160) ;  /* 0x0000000400241947 */ /* 0x000fea0003800000 */
[----:B------:R-:W-:Y:S02]  /*73c0*/  IMAD.SHL.U32 R23, R16, 0x100, RZ ;  /* 0x0000010010177824 */ /* 0x000fe400078e00ff */
[----:B------:R-:W-:Y:S02]  /*73d0*/  IMAD.SHL.U32 R18, R18, 0x80, RZ ;  /* 0x0000008012127824 */ /* 0x000fe400078e00ff */
[----:B------:R-:W-:Y:S02]  /*73e0*/  IMAD.SHL.U32 R16, R16, 0x80, RZ ;  /* 0x0000008010107824 */ /* 0x000fe400078e00ff */
[----:B------:R-:W-:Y:S02]  /*73f0*/  IMAD.MOV.U32 R19, RZ, RZ, RZ ;  /* 0x000000ffff137224 */ /* 0x000fe400078e00ff */
[----:B------:R-:W-:Y:S02]  /*7400*/  IMAD.MOV.U32 R21, RZ, RZ, 0x40 ;  /* 0x00000040ff157424 */ /* 0x000fe400078e00ff */
[----:B------:R-:W-:-:S02]  /*7410*/  IMAD.MOV.U32 R4, RZ, RZ, R13 ;  /* 0x000000ffff047224 */ /* 0x000fc400078e000d */
[----:B------:R-:W-:Y:S02]  /*7420*/  IMAD.MOV.U32 R5, RZ, RZ, R11 ;  /* 0x000000ffff057224 */ /* 0x000fe400078e000b */
[----:B------:R-:W-:Y:S02]  /*7430*/  IMAD.MOV.U32 R6, RZ, RZ, R10 ;  /* 0x000000ffff067224 */ /* 0x000fe400078e000a */
[----:B------:R-:W-:-:S07]  /*7440*/  IMAD.MOV.U32 R22, RZ, RZ, RZ ;  /* 0x000000ffff167224 */ /* 0x000fce00078e00ff */
.L_x_164:
[----:B------:R-:W0:Y:S01]  /*7450*/  S2R R8, SR_CgaCtaId ;  /* 0x0000000000087919 */ /* 0x000e220000008800 */
[----:B------:R-:W-:-:S04]  /*7460*/  MOV R7, 0x400 ;  /* 0x0000040000077802 */ /* 0x000fc80000000f00 */
[----:B0-----:R-:W-:Y:S02]  /*7470*/  LEA R9, R8, R7, 0x18 ;  /* 0x0000000708097211 */ /* 0x001fe400078ec0ff */
[----:B------:R-:W-:Y:S01]  /*7480*/  SHF.L.U32 R7, R5, 0x1f, RZ ;  /* 0x0000001f05077819 */ /* 0x000fe200000006ff */
[----:B------:R-:W0:Y:S02]  /*7490*/  @!P3 LDC R8, c[0x0][0x640] ;  /* 0x00019000ff08bb82 */ /* 0x000e240000000800 */
[----:B------:R-:W-:-:S04]  /*74a0*/  IMAD R20, R6, 0x8, R9 ;  /* 0x0000000806147824 */ /* 0x000fc800078e0209 */
[----:B------:R-:W1:Y:S02]  /*74b0*/  SYNCS.PHASECHK.TRANS64.TRYWAIT P1, [R20+URZ+0x20], R7 ;  /* 0x00002007140075a7 */ /* 0x000e64000802017f */
[----:B-1----:R-:W-:Y:S05]  /*74c0*/  @!P1 BRA `(.L_x_161) ;  /* 0x0000000c00a89947 */ /* 0x002fea0003800000 */
.L_x_181:
[----:B-1----:R-:W-:Y:S01]  /*74d0*/  PRMT R7, R17, 0x9910, RZ ;  /* 0x0000991011077816 */ /* 0x002fe200000000ff */
[----:B0-----:R0:W-:Y:S03]  /*74e0*/  @!P3 SYNCS.ARRIVE.TRANS64 RZ, [R20+URZ], R8 ;  /* 0x0000000814ffb9a7 */ /* 0x0011e6000800003f */
[----:B------:R-:W-:-:S13]  /*74f0*/  ISETP.NE.AND P1, PT, R7, 0x2, PT ;  /* 0x000000020700780c */ /* 0x000fda0003f25270 */
[----:B0-----:R-:W-:Y:S05]  /*7500*/  @P1 BRA `(.L_x_162) ;  /* 0x0000000000041947 */ /* 0x001fea0003800000 */
[----:B------:R-:W-:Y:S01]  /*7510*/  BPT.TRAP 0x1 ;  /* 0x000000040000795c */ /* 0x000fe20000300000 */
.L_x_162:
[----:B------:R-:W-:Y:S05]  /*7520*/  @P0 BRA `(.L_x_163) ;  /* 0x0000000000040947 */ /* 0x000fea0003800000 */
[----:B------:R-:W-:Y:S01]  /*7530*/  BPT.TRAP 0x1 ;  /* 0x000000040000795c */ /* 0x000fe20000300000 */
.L_x_163:
[--C-:B------:R-:W-:Y:S01]  /*7540*/  IMAD R7, R6, 0x4000, R9.reuse ;  /* 0x0000400006077824 */ /* 0x100fe200078e0209 */
[----:B------:R-:W-:Y:S01]  /*7550*/  R2UR UR10, R21 ;  /* 0x00000000150a72ca */ /* 0x000fe200000e0000 */
[----:B------:R-:W-:Y:S01]  /*7560*/  VIADD R4, R4, 0xffffffff ;  /* 0xffffffff04047836 */ /* 0x000fe20000000000 */
[----:B------:R-:W-:Y:S01]  /*7570*/  R2UR UR33, R20 ;  /* 0x00000000142172ca */ /* 0x000fe200000e0000 */
[----:B------:R-:W-:Y:S01]  /*7580*/  UIADD3 UR22, UP0, UR42, 0xf0, URZ ;  /* 0x000000f02a167890 */ /* 0x000fe2000ff1e03f */
[----:B------:R-:W-:Y:S01]  /*7590*/  R2UR UR32, R7 ;  /* 0x00000000072072ca */ /* 0x000fe200000e0000 */
[--C-:B------:R-:W-:Y:S01]  /*75a0*/  IMAD R7, R6, 0x800, R9.reuse ;  /* 0x0000080006077824 */ /* 0x100fe200078e0209 */
[----:B------:R-:W-:Y:S01]  /*75b0*/  R2UR UR36, R12 ;  /* 0x000000000c2472ca */ /* 0x000fe200000e0000 */
[----:B------:R-:W-:Y:S01]  /*75c0*/  IMAD R9, R6, 0x8000, R9 ;  /* 0x0000800006097824 */ /* 0x000fe200078e0209 */
[----:B------:R-:W-:Y:S01]  /*75d0*/  R2UR UR34, R19 ;  /* 0x00000000132272ca */ /* 0x000fe200000e0000 */
[----:B------:R-:W-:Y:S01]  /*75e0*/  UIADD3 UR30, UP1, UR42, 0x1f0, URZ ;  /* 0x000001f02a1e7890 */ /* 0x000fe2000ff3e03f */
[----:B------:R-:W-:Y:S01]  /*75f0*/  R2UR UR24, R7 ;  /* 0x00000000071872ca */ /* 0x000fe200000e0000 */
[----:B------:R-:W-:Y:S01]  /*7600*/  UIADD3 UR38, UP2, UR42, 0x2f0, URZ ;  /* 0x000002f02a267890 */ /* 0x000fe2000ff5e03f */
[----:B------:R-:W-:Y:S01]  /*7610*/  R2UR UR8, R9 ;  /* 0x00000000090872ca */ /* 0x000fe200000e0000 */
[----:B------:R-:W-:Y:S01]  /*7620*/  UIADD3.X UR23, URZ, UR43, URZ, UP0, !UPT ;  /* 0x0000002b3f177290 */ /* 0x000fe200087fe43f */
[----:B------:R-:W-:Y:S01]  /*7630*/  R2UR UR35, R16 ;  /* 0x00000000102372ca */ /* 0x000fe200000e0000 */
[----:B------:R-:W-:Y:S01]  /*7640*/  UIADD3.X UR31, URZ, UR43, URZ, UP1, !UPT ;  /* 0x0000002b3f1f7290 */ /* 0x000fe20008ffe43f */
[----:B------:R-:W-:Y:S01]  /*7650*/  R2UR UR26, R23 ;  /* 0x00000000171a72ca */ /* 0x000fe200000e0000 */
[----:B------:R-:W-:Y:S01]  /*7660*/  UIADD3 UR32, UR32, 0x100, URZ ;  /* 0x0000010020207890 */ /* 0x000fe2000fffe03f */
[----:B------:R-:W-:Y:S01]  /*7670*/  R2UR UR27, R22 ;  /* 0x00000000161b72ca */ /* 0x000fe200000e0000 */
[----:B------:R-:W-:Y:S01]  /*7680*/  UIADD3 UR18, UR10, -0x40, URZ ;  /* 0xffffffc00a127890 */ /* 0x000fe2000fffe03f */
[----:B------:R-:W-:Y:S01]  /*7690*/  R2UR UR19, R18 ;  /* 0x00000000121372ca */ /* 0x000fe200000e0000 */
[----:B------:R-:W-:Y:S01]  /*76a0*/  UIADD3.X UR39, URZ, UR43, URZ, UP2, !UPT ;  /* 0x0000002b3f277290 */ /* 0x000fe200097fe43f */
[----:B------:R-:W-:Y:S01]  /*76b0*/  ISETP.GT.AND P2, PT, R4, 0x1, PT ;  /* 0x000000010400780c */ /* 0x000fe20003f44270 */
[----:B------:R-:W-:Y:S01]  /*76c0*/  UIADD3 UR24, UR24, 0x30100, URZ ;  /* 0x0003010018187890 */ /* 0x000fe2000fffe03f */
[----:B------:R-:W-:Y:S01]  /*76d0*/  VIADD R6, R6, 0x1 ;  /* 0x0000000106067836 */ /* 0x000fe20000000000 */
[----:B------:R-:W-:Y:S01]  /*76e0*/  UIADD3 UR16, UR8, 0x10100, URZ ;  /* 0x0001010008107890 */ /* 0x000fe2000fffe03f */
[----:B------:R-:W-:Y:S01]  /*76f0*/  VIADD R22, R22, 0x1 ;  /* 0x0000000116167836 */ /* 0x000fe20000000000 */
[----:B------:R-:W-:Y:S01]  /*7700*/  UIADD3 UR8, UR8, 0x14100, URZ ;  /* 0x0001410008087890 */ /* 0x000fe2000fffe03f */
[----:B------:R-:W-:Y:S01]  /*7710*/  VIADD R21, R21, 0x80 ;  /* 0x0000008015157836 */ /* 0x000fe20000000000 */
[----:B------:R-:W-:Y:S01]  /*7720*/  UMOV UR40, 0x0 ;  /* 0x0000000000287882 */ /* 0x000fe20000000000 */
[----:B------:R-:W-:Y:S01]  /*7730*/  UMOV UR41, 0x10000000 ;  /* 0x1000000000297882 */ /* 0x000fe20000000000 */
[C---:B------:R-:W-:Y:S01]  /*7740*/  ISETP.NE.AND P1, PT, R6.reuse, 0x4, PT ;  /* 0x000000040600780c */ /* 0x040fe20003f25270 */
[----:B------:R-:W-:Y:S01]  /*7750*/  UMOV UR25, UR33 ;  /* 0x0000002100197c82 */ /* 0x000fe20008000000 */
[----:B------:R-:W-:Y:S01]  /*7760*/  UMOV UR28, UR36 ;  /* 0x00000024001c7c82 */ /* 0x000fe20008000000 */
[----:B------:R0:W-:Y:S01]  /*7770*/  UTMALDG.3D [UR32], [UR22], desc[UR40] ;  /* 0x00002820160075b4 */ /* 0x0001e20008011000 */
[----:B------:R-:W-:Y:S01]  /*7780*/  UMOV UR17, UR33 ;  /* 0x0000002100117c82 */ /* 0x000fe20008000000 */
[----:B------:R-:W-:Y:S01]  /*7790*/  UMOV UR20, UR36 ;  /* 0x0000002400147c82 */ /* 0x000fe20008000000 */
[----:B------:R-:W-:Y:S01]  /*77a0*/  UMOV UR9, UR33 ;  /* 0x0000002100097c82 */ /* 0x000fe20008000000 */
[----:B------:R-:W-:Y:S01]  /*77b0*/  UMOV UR11, UR19 ;  /* 0x00000013000b7c82 */ /* 0x000fe20008000000 */
[----:B------:R-:W-:Y:S01]  /*77c0*/  UMOV UR12, UR36 ;  /* 0x00000024000c7c82 */ /* 0x000fe20008000000 */
[----:B------:R-:W-:Y:S01]  /*77d0*/  SEL R8, RZ, 0x1, P1 ;  /* 0x00000001ff087807 */ /* 0x000fe20000800000 */
[----:B------:R-:W-:Y:S01]  /*77e0*/  VIADD R19, R19, 0x40 ;  /* 0x0000004013137836 */ /* 0x000fe20000000000 */
[----:B------:R0:W-:Y:S01]  /*77f0*/  UTMALDG.3D [UR24], [UR30], desc[UR40] ;  /* 0x000028181e0075b4 */ /* 0x0001e20008011000 */
[----:B------:R-:W-:-:S02]  /*7800*/  SEL R6, R6, RZ, P1 ;  /* 0x000000ff06067207 */ /* 0x000fc40000800000 */
[----:B------:R-:W-:Y:S01]  /*7810*/  LOP3.LUT R5, R5, R8, RZ, 0x3c, !PT ;  /* 0x0000000805057212 */ /* 0x000fe200078e3cff */
[----:B------:R0:W-:Y:S01]  /*7820*/  UTMALDG.3D [UR16], [UR38], desc[UR40] ;  /* 0x00002810260075b4 */ /* 0x0001e20008011000 */
[----:B------:R0:W-:Y:S02]  /*7830*/  UTMALDG.3D [UR8], [UR38], desc[UR40] ;  /* 0x00002808260075b4 */ /* 0x0001e40008011000 */
[----:B0-----:R-:W-:Y:S05]  /*7840*/  @P2 BRA `(.L_x_164) ;  /* 0xfffffffc00002947 */ /* 0x001fea000383ffff */
.L_x_160:
[----:B------:R-:W-:Y:S05]  /*7850*/  BSYNC B1 ;  /* 0x0000000000017941 */ /* 0x000fea0003800000 */
.L_x_159:
[----:B------:R-:W-:Y:S01]  /*7860*/  LOP3.LUT P2, RZ, R14, 0xff, RZ, 0xc0, !PT ;  /* 0x000000ff0eff7812 */ /* 0x000fe2000784c0ff */
[----:B------:R-:W-:Y:S01]  /*7870*/  IMAD.IADD R10, R15, 0x1, R10 ;  /* 0x000000010f0a7824 */ /* 0x000fe200078e020a */
[----:B------:R-:W-:Y:S01]  /*7880*/  IADD3 R2, P5, R2, UR14, RZ ;  /* 0x0000000e02027c10 */ /* 0x000fe2000ffbe0ff */
[----:B------:R-:W-:Y:S01]  /*7890*/  ULDC.64 UR8, c[0x0][0x750] ;  /* 0x0001d40000087ab9 */ /* 0x000fe20000000a00 */
[----:B------:R-:W-:Y:S01]  /*78a0*/  BSSY B1, `(.L_x_165) ;  /* 0x000006b000017945 */ /* 0x000fe20003800000 */
[----:B------:R-:W-:Y:S01]  /*78b0*/  IMAD.MOV.U32 R16, RZ, RZ, -0x1 ;  /* 0xffffffffff107424 */ /* 0x000fe200078e00ff */
[----:B------:R-:W-:Y:S01]  /*78c0*/  SHF.R.U32.HI R4, RZ, 0x2, R10 ;  /* 0x00000002ff047819 */ /* 0x000fe2000001160a */
[----:B------:R-:W-:Y:S01]  /*78d0*/  IMAD.MOV.U32 R18, RZ, RZ, -0x1 ;  /* 0xffffffffff127424 */ /* 0x000fe200078e00ff */
[----:B------:R-:W-:Y:S01]  /*78e0*/  ISETP.GT.U32.AND P1, PT, R10, 0x3, PT ;  /* 0x000000030a00780c */ /* 0x000fe20003f24070 */
[----:B------:R-:W-:Y:S01]  /*78f0*/  IMAD.MOV.U32 R12, RZ, RZ, -0x1 ;  /* 0xffffffffff0c7424 */ /* 0x000fe200078e00ff */
[----:B------:R-:W-:-:S02]  /*7900*/  LOP3.LUT R4, R4, 0x1, RZ, 0xc0, !PT ;  /* 0x0000000104047812 */ /* 0x000fc400078ec0ff */
[----:B------:R-:W-:Y:S01]  /*7910*/  ISETP.LT.U32.AND P1, PT, R15, 0x4, P1 ;  /* 0x000000040f00780c */ /* 0x000fe20000f21070 */
[----:B------:R-:W0:Y:S01]  /*7920*/  @P2 S2R R6, SR_CgaCtaId ;  /* 0x0000000000062919 */ /* 0x000e220000008800 */
[----:B------:R-:W-:Y:S02]  /*7930*/  @P2 MOV R5, 0x400 ;  /* 0x0000040000052802 */ /* 0x000fe40000000f00 */
[----:B------:R-:W-:Y:S02]  /*7940*/  IADD3.X R3, R3, UR4, RZ, P5, !PT ;  /* 0x0000000403037c10 */ /* 0x000fe4000affe4ff */
[----:B------:R-:W-:Y:S02]  /*7950*/  ISETP.GE.U32.AND P5, PT, R2, UR8, PT ;  /* 0x0000000802007c0c */ /* 0x000fe4000bfa6070 */
[----:B------:R-:W-:Y:S02]  /*7960*/  LOP3.LUT R10, R10, 0x3, RZ, 0xc0, !PT ;  /* 0x000000030a0a7812 */ /* 0x000fe400078ec0ff */
[----:B------:R-:W-:-:S02]  /*7970*/  PRMT R14, RZ, 0x7610, R14 ;  /* 0x00007610ff0e7816 */ /* 0x000fc4000000000e */
[----:B0-----:R-:W-:-:S04]  /*7980*/  @P2 LEA R5, R6, R5, 0x18 ;  /* 0x0000000506052211 */ /* 0x001fc800078ec0ff */
[----:B------:R0:W-:Y:S01]  /*7990*/  @P2 SYNCS.ARRIVE.TRANS64.A1T0 RZ, [R5+URZ+0x58], RZ ;  /* 0x000058ff05ff29a7 */ /* 0x0001e2000810003f */
[----:B------:R-:W-:Y:S02]  /*79a0*/  ISETP.NE.U32.AND P2, PT, R4, 0x1, PT ;  /* 0x000000010400780c */ /* 0x000fe40003f45070 */
[----:B------:R-:W-:Y:S02]  /*79b0*/  SEL R4, RZ, 0x1, !P1 ;  /* 0x00000001ff047807 */ /* 0x000fe40004800000 */
[----:B------:R-:W-:Y:S02]  /*79c0*/  ISETP.GE.U32.AND.EX P1, PT, R3, UR9, PT, P5 ;  /* 0x0000000903007c0c */ /* 0x000fe4000bf26150 */
[----:B------:R-:W-:-:S04]  /*79d0*/  ISETP.GT.U32.AND P2, PT, R15, 0x3, !P2 ;  /* 0x000000030f00780c */ /* 0x000fc80005744070 */
[----:B0-----:R-:W-:-:S04]  /*79e0*/  SEL R5, RZ, 0x1, !P2 ;  /* 0x00000001ff057807 */ /* 0x001fc80005000000 */
[--C-:B------:R-:W-:Y:S02]  /*79f0*/  LOP3.LUT R11, R5, R11, R4.reuse, 0x96, !PT ;  /* 0x0000000b050b7212 */ /* 0x100fe400078e9604 */
[----:B------:R-:W-:Y:S01]  /*7a00*/  PRMT R4, RZ, 0x7610, R4 ;  /* 0x00007610ff047816 */ /* 0x000fe20000000004 */
[----:B------:R-:W-:Y:S06]  /*7a10*/  @P1 BRA `(.L_x_166) ;  /* 0x00000004004c1947 */ /* 0x000fec0003800000 */
[----:B------:R-:W-:Y:S01]  /*7a20*/  ULDC.64 UR8, c[0x0][0x728] ;  /* 0x0001ca0000087ab9 */ /* 0x000fe20000000a00 */
[----:B------:R-:W0:Y:S01]  /*7a30*/  S2R R16, SR_CTAID.X ;  /* 0x0000000000107919 */ /* 0x000e220000002500 */
[----:B------:R-:W-:Y:S01]  /*7a40*/  ISETP.NE.U32.AND P1, PT, RZ, UR8, PT ;  /* 0x00000008ff007c0c */ /* 0x000fe2000bf25070 */
[----:B------:R-:W-:Y:S01]  /*7a50*/  ULDC UR11, c[0x0][0x730] ;  /* 0x0001cc00000b7ab9 */ /* 0x000fe20000000800 */
[----:B------:R-:W-:Y:S01]  /*7a60*/  IMAD.MOV.U32 R4, RZ, RZ, R2 ;  /* 0x000000ffff047224 */ /* 0x000fe200078e0002 */
[----:B------:R-:W1:Y:S01]  /*7a70*/  S2R R12, SR_CTAID.Y ;  /* 0x00000000000c7919 */ /* 0x000e620000002600 */
[----:B------:R-:W-:Y:S01]  /*7a80*/  ISETP.NE.AND.EX P1, PT, RZ, UR9, PT, P1 ;  /* 0x00000009ff007c0c */ /* 0x000fe2000bf25310 */
[----:B------:R-:W-:-:S12]  /*7a90*/  IMAD.MOV.U32 R5, RZ, RZ, R3 ;  /* 0x000000ffff057224 */ /* 0x000fd800078e0003 */
[----:B------:R-:W-:Y:S05]  /*7aa0*/  @!P1 BRA `(.L_x_167) ;  /* 0x0000000000289947 */ /* 0x000fea0003800000 */
[----:B------:R-:W-:Y:S02]  /*7ab0*/  ULDC UR10, c[0x0][0x734] ;  /* 0x0001cd00000a7ab9 */ /* 0x000fe40000000800 */
[----:B------:R-:W-:-:S05]  /*7ac0*/  IADD3 R9, P1, R2, UR10, RZ ;  /* 0x0000000a02097c10 */ /* 0x000fca000ff3e0ff */
[----:B------:R-:W-:-:S04]  /*7ad0*/  IMAD.X R19, RZ, RZ, R3, P1 ;  /* 0x000000ffff137224 */ /* 0x000fc800008e0603 */
[----:B------:R-:W-:-:S04]  /*7ae0*/  IMAD.WIDE.U32 R6, R19, UR8, RZ ;  /* 0x0000000813067c25 */ /* 0x000fc8000f8e00ff */
[----:B------:R-:W-:-:S04]  /*7af0*/  IMAD.WIDE.U32 R6, P1, R9, UR9, R6 ;  /* 0x0000000909067c25 */ /* 0x000fc8000f820006 */
[----:B------:R-:W-:-:S04]  /*7b00*/  IMAD.WIDE.U32 R8, R9, UR8, RZ ;  /* 0x0000000809087c25 */ /* 0x000fc8000f8e00ff */
[----:B------:R-:W-:Y:S01]  /*7b10*/  IMAD.X R5, RZ, RZ, RZ, P1 ;  /* 0x000000ffff057224 */ /* 0x000fe200008e06ff */
[----:B------:R-:W-:Y:S01]  /*7b20*/  IADD3 RZ, P1, R9, R6, RZ ;  /* 0x0000000609ff7210 */ /* 0x000fe20007f3e0ff */
[----:B------:R-:W-:-:S04]  /*7b30*/  IMAD.MOV.U32 R4, RZ, RZ, R7 ;  /* 0x000000ffff047224 */ /* 0x000fc800078e0007 */
[----:B------:R-:W-:-:S08]  /*7b40*/  IMAD.WIDE.U32.X R4, R19, UR9, R4, P1 ;  /* 0x0000000913047c25 */ /* 0x000fd000088e0404 */
.L_x_167:
[--C-:B------:R-:W-:Y:S01]  /*7b50*/  SHF.R.U64 R8, R4, UR11, R5.reuse ;  /* 0x0000000b04087c19 */ /* 0x100fe20008001205 */
[----:B------:R-:W-:Y:S01]  /*7b60*/  ULDC.64 UR8, c[0x0][0x720] ;  /* 0x0001c80000087ab9 */ /* 0x000fe20000000a00 */
[----:B------:R-:W-:Y:S01]  /*7b70*/  SHF.R.U32.HI R4, RZ, UR11, R5 ;  /* 0x0000000bff047c19 */ /* 0x000fe20008011605 */
[----:B------:R-:W2:Y:S01]  /*7b80*/  LDC R25, c[0x0][0x144] ;  /* 0x00005100ff197b82 */ /* 0x000ea20000000800 */
[----:B------:R-:W-:Y:S01]  /*7b90*/  IADD3 R7, P1, RZ, -R8, RZ ;  /* 0x80000008ff077210 */ /* 0x000fe20007f3e0ff */
[----:B------:R-:W-:Y:S01]  /*7ba0*/  ULDC.64 UR12, c[0x0][0x740] ;  /* 0x0001d000000c7ab9 */ /* 0x000fe20000000a00 */
[----:B0-----:R-:W-:Y:S01]  /*7bb0*/  I2FP.F32.U32 R9, R16 ;  /* 0x0000001000097245 */ /* 0x001fe20000201000 */
[----:B------:R-:W-:Y:S02]  /*7bc0*/  ULDC UR10, c[0x0][0x708] ;  /* 0x0001c200000a7ab9 */ /* 0x000fe40000000800 */
[----:B------:R-:W-:Y:S01]  /*7bd0*/  IMAD.X R4, RZ, RZ, ~R4, P1 ;  /* 0x000000ffff047224 */ /* 0x000fe200008e0e04 */
[----:B------:R-:W-:Y:S01]  /*7be0*/  ISETP.NE.U32.AND P1, PT, RZ, UR12, PT ;  /* 0x0000000cff007c0c */ /* 0x000fe2000bf25070 */
[----:B------:R-:W0:Y:S02]  /*7bf0*/  LDC R19, c[0x0][0x148] ;  /* 0x00005200ff137b82 */ /* 0x000e240000000800 */
[----:B------:R-:W-:Y:S01]  /*7c00*/  IMAD R6, R4, UR8, RZ ;  /* 0x0000000804067c24 */ /* 0x000fe2000f8e02ff */
[----:B------:R-:W-:Y:S01]  /*7c10*/  ISETP.NE.AND.EX P1, PT, RZ, UR13, PT, P1 ;  /* 0x0000000dff007c0c */ /* 0x000fe2000bf25310 */
[----:B------:R-:W-:Y:S01]  /*7c20*/  IMAD.WIDE.U32 R4, R7, UR8, R2 ;  /* 0x0000000807047c25 */ /* 0x000fe2000f8e0002 */
[----:B------:R-:W-:-:S03]  /*7c30*/  ULDC UR8, c[0x0][0x150] ;  /* 0x0000540000087ab9 */ /* 0x000fc60000000800 */
[----:B------:R-:W-:Y:S02]  /*7c40*/  IMAD R7, R7, UR9, R6 ;  /* 0x0000000907077c24 */ /* 0x000fe4000f8e0206 */
[----:B------:R-:W-:Y:S01]  /*7c50*/  FMUL R6, R9, UR8 ;  /* 0x0000000809067c20 */ /* 0x000fe20008400000 */
[----:B------:R-:W-:Y:S01]  /*7c60*/  ULDC UR8, c[0x0][0x718] ;  /* 0x0001c60000087ab9 */ /* 0x000fe20000000800 */
[----:B------:R-:W-:Y:S01]  /*7c70*/  ULDC UR9, c[0x0][0x154] ;  /* 0x0000550000097ab9 */ /* 0x000fe20000000800 */
[----:B------:R-:W-:-:S03]  /*7c80*/  IMAD.IADD R5, R5, 0x1, R7 ;  /* 0x0000000105057824 */ /* 0x000fc600078e0207 */
[----:B------:R-:W3:Y:S02]  /*7c90*/  F2I.U32.TRUNC.NTZ R6, R6 ;  /* 0x0000000600067305 */ /* 0x000ee4000020f000 */
[----:B------:R-:W-:Y:S02]  /*7ca0*/  SHF.R.U64 R9, R4, UR8, R5 ;  /* 0x0000000804097c19 */ /* 0x000fe40008001205 */
[----:B-1----:R-:W-:-:S05]  /*7cb0*/  I2FP.F32.U32 R4, R12 ;  /* 0x0000000c00047245 */ /* 0x002fca0000201000 */
[----:B------:R-:W-:Y:S01]  /*7cc0*/  FMUL R21, R4, UR9 ;  /* 0x0000000904157c20 */ /* 0x000fe20008400000 */
[----:B------:R-:W-:Y:S01]  /*7cd0*/  SHF.R.U32.HI R4, RZ, UR8, R5 ;  /* 0x00000008ff047c19 */ /* 0x000fe20008011605 */
[----:B------:R-:W-:-:S03]  /*7ce0*/  ULDC UR8, c[0x0][0x758] ;  /* 0x0001d60000087ab9 */ /* 0x000fc60000000800 */
[--C-:B------:R-:W-:Y:S01]  /*7cf0*/  SHF.R.U64 R20, R9, UR10, R4.reuse ;  /* 0x0000000a09147c19 */ /* 0x100fe20008001204 */
[----:B------:R-:W1:Y:S01]  /*7d00*/  F2I.U32.TRUNC.NTZ R21, R21 ;  /* 0x0000001500157305 */ /* 0x000e62000020f000 */
[----:B------:R-:W-:Y:S01]  /*7d10*/  SHF.R.U32.HI R5, RZ, UR10, R4 ;  /* 0x0000000aff057c19 */ /* 0x000fe20008011604 */
[----:B---3--:R-:W-:-:S03]  /*7d20*/  IMAD.MOV R6, RZ, RZ, -R6 ;  /* 0x000000ffff067224 */ /* 0x008fc600078e0a06 */
[--C-:B------:R-:W-:Y:S01]  /*7d30*/  SHF.R.U64 R18, R20, UR8, R5.reuse ;  /* 0x0000000814127c19 */ /* 0x100fe20008001205 */
[----:B--2---:R-:W-:Y:S01]  /*7d40*/  IMAD R16, R25, R6, R16 ;  /* 0x0000000619107224 */ /* 0x004fe200078e0210 */
[----:B------:R-:W-:-:S03]  /*7d50*/  SHF.R.U32.HI R23, RZ, UR8, R5 ;  /* 0x00000008ff177c19 */ /* 0x000fc60008011605 */
[----:B------:R-:W-:Y:S02]  /*7d60*/  IMAD.MOV.U32 R4, RZ, RZ, R18 ;  /* 0x000000ffff047224 */ /* 0x000fe400078e0012 */
[----:B------:R-:W-:Y:S01]  /*7d70*/  IMAD.MOV.U32 R5, RZ, RZ, R23 ;  /* 0x000000ffff057224 */ /* 0x000fe200078e0017 */
[----:B-1----:R-:W-:Y:S06]  /*7d80*/  @!P1 BRA `(.L_x_168) ;  /* 0x0000000000289947 */ /* 0x002fec0003800000 */
[----:B------:R-:W-:Y:S02]  /*7d90*/  ULDC UR8, c[0x0][0x74c] ;  /* 0x0001d30000087ab9 */ /* 0x000fe40000000800 */
[----:B------:R-:W-:-:S05]  /*7da0*/  IADD3 R5, P1, R18, UR8, RZ ;  /* 0x0000000812057c10 */ /* 0x000fca000ff3e0ff */
[----:B------:R-:W-:-:S04]  /*7db0*/  IMAD.X R23, RZ, RZ, R23, P1 ;  /* 0x000000ffff177224 */ /* 0x000fc800008e0617 */
[----:B------:R-:W-:-:S04]  /*7dc0*/  IMAD.WIDE.U32 R6, R23, UR12, RZ ;  /* 0x0000000c17067c25 */ /* 0x000fc8000f8e00ff */
[----:B------:R-:W-:-:S04]  /*7dd0*/  IMAD.WIDE.U32 R6, P1, R5, UR13, R6 ;  /* 0x0000000d05067c25 */ /* 0x000fc8000f820006 */
[----:B------:R-:W-:-:S04]  /*7de0*/  IMAD.WIDE.U32 R4, R5, UR12, RZ ;  /* 0x0000000c05047c25 */ /* 0x000fc8000f8e00ff */
[----:B------:R-:W-:Y:S01]  /*7df0*/  IMAD.MOV.U32 R4, RZ, RZ, R7 ;  /* 0x000000ffff047224 */ /* 0x000fe200078e0007 */
[----:B------:R-:W-:Y:S01]  /*7e00*/  IADD3 RZ, P2, R5, R6, RZ ;  /* 0x0000000605ff7210 */ /* 0x000fe20007f5e0ff */
[----:B------:R-:W-:-:S04]  /*7e10*/  IMAD.X R5, RZ, RZ, RZ, P1 ;  /* 0x000000ffff057224 */ /* 0x000fc800008e06ff */
[----:B------:R-:W-:-:S08]  /*7e20*/  IMAD.WIDE.U32.X R4, R23, UR13, R4, P2 ;  /* 0x0000000d17047c25 */ /* 0x000fd000090e0404 */
.L_x_168:
[----:B------:R-:W-:Y:S01]  /*7e30*/  ULDC UR8, c[0x0][0x748] ;  /* 0x0001d20000087ab9 */ /* 0x000fe20000000800 */
[----:B------:R-:W-:Y:S01]  /*7e40*/  LOP3.LUT R20, R20, UR7, RZ, 0xc0, !PT ;  /* 0x0000000714147c12 */ /* 0x000fe2000f8ec0ff */
[----:B------:R-:W-:Y:S01]  /*7e50*/  IMAD.MOV R21, RZ, RZ, -R21 ;  /* 0x000000ffff157224 */ /* 0x000fe200078e0a15 */
[----:B------:R-:W-:Y:S01]  /*7e60*/  SHF.R.U64 R5, R4, UR8, R5 ;  /* 0x0000000804057c19 */ /* 0x000fe20008001205 */
[----:B------:R-:W-:Y:S01]  /*7e70*/  ULDC UR8, c[0x0][0x738] ;  /* 0x0001ce0000087ab9 */ /* 0x000fe20000000800 */
[----:B------:R-:W-:Y:S01]  /*7e80*/  LOP3.LUT R9, R9, UR5, RZ, 0xc0, !PT ;  /* 0x0000000509097c12 */ /* 0x000fe2000f8ec0ff */
[----:B0-----:R-:W-:Y:S01]  /*7e90*/  @P4 IMAD R16, R19, R21, R12 ;  /* 0x0000001513104224 */ /* 0x001fe200078e020c */
[----:B------:R-:W-:Y:S01]  /*7ea0*/  ULDC UR9, c[0x0][0x710] ;  /* 0x0001c40000097ab9 */ /* 0x000fe20000000800 */
[----:B------:R-:W-:Y:S02]  /*7eb0*/  IMAD.MOV R7, RZ, RZ, -R5 ;  /* 0x000000ffff077224 */ /* 0x000fe400078e0a05 */
[----:B------:R-:W-:-:S02]  /*7ec0*/  IMAD R5, R5, UR6, R20 ;  /* 0x0000000605057c24 */ /* 0x000fc4000f8e0214 */
[----:B------:R-:W-:Y:S01]  /*7ed0*/  IMAD R18, R7, UR8, R18 ;  /* 0x0000000807127c24 */ /* 0x000fe2000f8e0212 */
[----:B------:R-:W-:Y:S01]  /*7ee0*/  ULDC UR8, c[0x0][0x700] ;  /* 0x0001c00000087ab9 */ /* 0x000fe20000000800 */
[----:B------:R-:W-:Y:S02]  /*7ef0*/  IMAD R16, R5, UR9, R16 ;  /* 0x0000000905107c24 */ /* 0x000fe4000f8e0210 */
[----:B------:R-:W-:Y:S02]  /*7f00*/  IMAD R5, R18, UR8, R9 ;  /* 0x0000000812057c24 */ /* 0x000fe4000f8e0209 */
[----:B------:R-:W-:Y:S02]  /*7f10*/  IMAD.MOV.U32 R4, RZ, RZ, 0x1 ;  /* 0x00000001ff047424 */ /* 0x000fe400078e00ff */
[----:B------:R-:W-:Y:S01]  /*7f20*/  IMAD.MOV.U32 R12, RZ, RZ, R8 ;  /* 0x000000ffff0c7224 */ /* 0x000fe200078e0008 */
[----:B------:R-:W-:Y:S02]  /*7f30*/  SEL R18, R5, R16, !P4 ;  /* 0x0000001005127207 */ /* 0x000fe40006000000 */
[----:B------:R-:W-:-:S07]  /*7f40*/  SEL R16, R16, R5, !P4 ;  /* 0x0000000510107207 */ /* 0x000fce0006000000 */
.L_x_166:
[----:B------:R-:W-:Y:S05]  /*7f50*/  BSYNC B1 ;  /* 0x0000000000017941 */ /* 0x000fea0003800000 */
.L_x_165:
[----:B------:R-:W-:-:S13]  /*7f60*/  LOP3.LUT P1, RZ, R4, 0xff, RZ, 0xc0, !PT ;  /* 0x000000ff04ff7812 */ /* 0x000fda000782c0ff */
[----:B------:R-:W-:Y:S05]  /*7f70*/  @P1 BRA `(.L_x_169) ;  /* 0xfffffff000f41947 */ /* 0x000fea000383ffff */
[----:B------:R-:W-:Y:S05]  /*7f80*/  BSYNC B0 ;  /* 0x0000000000007941 */ /* 0x000fea0003800000 */
.L_x_157:
[----:B------:R-:W-:-:S03]  /*7f90*/  UMOV UR8, 0xffffffff ;  /* 0xffffffff00087882 */ /* 0x000fc60000000000 */
[----:B------:R-:W-:Y:S05]  /*7fa0*/  BRA.DIV UR8, `(.L_x_170) ;  /* 0x0000000608047947 */ /* 0x000fea000b800000 */
[----:B------:R-:W-:-:S13]  /*7fb0*/  ELECT P0, URZ, PT ;  /* 0x00000000003f782f */ /* 0x000fda0003800000 */
.L_x_184:
[----:B------:R-:W-:Y:S04]  /*7fc0*/  BSSY B0, `(.L_x_171) ;  /* 0x000002b000007945 */ /* 0x000fe80003800000 */
[----:B------:R-:W-:Y:S05]  /*7fd0*/  @!P0 BRA `(.L_x_172) ;  /* 0x0000000000a48947 */ /* 0x000fea0003800000 */
[----:B------:R-:W-:-:S04]  /*7fe0*/  LOP3.LUT R0, R0, 0x2, RZ, 0xfc, !PT ;  /* 0x0000000200007812 */ /* 0x000fc800078efcff */
[----:B------:R-:W-:-:S13]  /*7ff0*/  ISETP.NE.AND P0, PT, R0, 0x3, PT ;  /* 0x000000030000780c */ /* 0x000fda0003f05270 */
[----:B------:R-:W-:Y:S05]  /*8000*/  @!P0 BRA `(.L_x_173) ;  /* 0x0000000000048947 */ /* 0x000fea0003800000 */
[----:B------:R-:W-:Y:S01]  /*8010*/  BPT.TRAP 0x1 ;  /* 0x000000040000795c */ /* 0x000fe20000300000 */
.L_x_173:
[----:B------:R-:W0:Y:S01]  /*8020*/  S2R R3, SR_CgaCtaId ;  /* 0x0000000000037919 */ /* 0x000e220000008800 */
[----:B------:R-:W-:Y:S02]  /*8030*/  MOV R0, 0x400 ;  /* 0x0000040000007802 */ /* 0x000fe40000000f00 */
[----:B------:R-:W-:Y:S02]  /*8040*/  SHF.L.U32 R2, R11, 0x1f, RZ ;  /* 0x0000001f0b027819 */ /* 0x000fe400000006ff */
[----:B0-----:R-:W-:-:S05]  /*8050*/  LEA R3, R3, R0, 0x18 ;  /* 0x0000000003037211 */ /* 0x001fca00078ec0ff */
[----:B------:R-:W-:-:S04]  /*8060*/  VIADD R3, R3, 0x20 ;  /* 0x0000002003037836 */ /* 0x000fc80000000000 */
[C---:B------:R-:W-:Y:S02]  /*8070*/  IMAD R5, R10.reuse, 0x8, R3 ;  /* 0x000000080a057824 */ /* 0x040fe400078e0203 */
[----:B------:R-:W-:Y:S02]  /*8080*/  VIADD R10, R10, 0x1 ;  /* 0x000000010a0a7836 */ /* 0x000fe40000000000 */
[----:B------:R-:W0:Y:S03]  /*8090*/  SYNCS.PHASECHK.TRANS64.TRYWAIT P0, [R5+URZ], R2 ;  /* 0x00000002050075a7 */ /* 0x000e26000800017f */
[----:B------:R-:W-:-:S04]  /*80a0*/  ISETP.NE.AND P1, PT, R10, 0x4, PT ;  /* 0x000000040a00780c */ /* 0x000fc80003f25270 */
[----:B------:R-:W-:Y:S02]  /*80b0*/  SEL R0, RZ, 0x1, P1 ;  /* 0x00000001ff007807 */ /* 0x000fe40000800000 */
[----:B------:R-:W-:Y:S02]  /*80c0*/  SEL R10, R10, RZ, P1 ;  /* 0x000000ff0a0a7207 */ /* 0x000fe40000800000 */
[----:B------:R-:W-:-:S03]  /*80d0*/  LOP3.LUT R11, R11, R0, RZ, 0x3c, !PT ;  /* 0x000000000b0b7212 */ /* 0x000fc600078e3cff */
[----:B------:R-:W-:Y:S01]  /*80e0*/  IMAD R7, R10, 0x8, R3 ;  /* 0x000000080a077824 */ /* 0x000fe200078e0203 */
[----:B------:R-:W-:Y:S01]  /*80f0*/  SHF.L.U32 R4, R11, 0x1f, RZ ;  /* 0x0000001f0b047819 */ /* 0x000fe200000006ff */
[----:B0-----:R-:W-:Y:S06]  /*8100*/  @!P0 BRA `(.L_x_174) ;  /* 0x0000000000d08947 */ /* 0x001fec0003800000 */
.L_x_185:
[----:B------:R-:W1:Y:S01]  /*8110*/  SYNCS.PHASECHK.TRANS64.TRYWAIT P0, [R7+URZ], R4 ;  /* 0x00000004070075a7 */ /* 0x000e62000800017f */
[----:B------:R-:W-:-:S05]  /*8120*/  VIADD R0, R10, 0x1 ;  /* 0x000000010a007836 */ /* 0x000fca0000000000 */
[----:B------:R-:W-:-:S04]  /*8130*/  ISETP.NE.AND P1, PT, R0, 0x4, PT ;  /* 0x000000040000780c */ /* 0x000fc80003f25270 */
[----:B0-----:R-:W-:Y:S02]  /*8140*/  SEL R2, RZ, 0x1, P1 ;  /* 0x00000001ff027807 */ /* 0x001fe40000800000 */
[----:B------:R-:W-:Y:S02]  /*8150*/  SEL R0, R0, RZ, P1 ;  /* 0x000000ff00007207 */ /* 0x000fe40000800000 */
[----:B------:R-:W-:-:S03]  /*8160*/  LOP3.LUT R11, R11, R2, RZ, 0x3c, !PT ;  /* 0x000000020b0b7212 */ /* 0x000fc600078e3cff */
[----:B------:R-:W-:Y:S01]  /*8170*/  IMAD R6, R0, 0x8, R3 ;  /* 0x0000000800067824 */ /* 0x000fe200078e0203 */
[----:B------:R-:W-:Y:S01]  /*8180*/  SHF.L.U32 R5, R11, 0x1f, RZ ;  /* 0x0000001f0b057819 */ /* 0x000fe200000006ff */
[----:B-1----:R-:W-:Y:S06]  /*8190*/  @!P0 BRA `(.L_x_175) ;  /* 0x0000000000c08947 */ /* 0x002fec0003800000 */
.L_x_186:
[----:B------:R-:W1:Y:S01]  /*81a0*/  SYNCS.PHASECHK.TRANS64.TRYWAIT P0, [R6+URZ], R5 ;  /* 0x00000005060075a7 */ /* 0x000e62000800017f */
[----:B------:R-:W-:-:S05]  /*81b0*/  VIADD R0, R0, 0x1 ;  /* 0x0000000100007836 */ /* 0x000fca0000000000 */
[----:B------:R-:W-:-:S04]  /*81c0*/  ISETP.NE.AND P1, PT, R0, 0x4, PT ;  /* 0x000000040000780c */ /* 0x000fc80003f25270 */
[----:B------:R-:W-:Y:S02]  /*81d0*/  SEL R2, RZ, 0x1, P1 ;  /* 0x00000001ff027807 */ /* 0x000fe40000800000 */
[----:B------:R-:W-:Y:S02]  /*81e0*/  SEL R0, R0, RZ, P1 ;  /* 0x000000ff00007207 */ /* 0x000fe40000800000 */
[----:B------:R-:W-:Y:S01]  /*81f0*/  LOP3.LUT R2, R11, R2, RZ, 0x3c, !PT ;  /* 0x000000020b027212 */ /* 0x000fe200078e3cff */
[----:B-1----:R-:W-:Y:S06]  /*8200*/  @!P0 BRA `(.L_x_176) ;  /* 0x0000000000b88947 */ /* 0x002fec0003800000 */
.L_x_187:
[----:B------:R-:W-:Y:S01]  /*8210*/  IMAD R3, R0, 0x8, R3 ;  /* 0x0000000800037824 */ /* 0x000fe200078e0203 */
[----:B------:R-:W-:-:S07]  /*8220*/  SHF.L.U32 R0, R2, 0x1f, RZ ;  /* 0x0000001f02007819 */ /* 0x000fce00000006ff */
.L_x_177:
[----:B--2---:R2:W3:Y:S02]  /*8230*/  SYNCS.PHASECHK.TRANS64.TRYWAIT P0, [R3+URZ], R0 ;  /* 0x00000000030075a7 */ /* 0x0044e4000800017f */
[----:B---3--:R-:W-:Y:S05]  /*8240*/  @!P0 NANOSLEEP.SYNCS 0x989680 ;  /* 0x009896800000895d */ /* 0x008fea0003900000 */
[----:B------:R-:W3:Y:S02]  /*8250*/  @!P0 SYNCS.PHASECHK.TRANS64 P0, [R3+URZ], R0 ;  /* 0x00000000030085a7 */ /* 0x000ee4000800007f */
[----:B---3--:R-:W-:Y:S05]  /*8260*/  @!P0 BRA `(.L_x_177) ;  /* 0xfffffffc00f08947 */ /* 0x008fea000383ffff */
.L_x_172:
[----:B------:R-:W-:Y:S05]  /*8270*/  BSYNC B0 ;  /* 0x0000000000007941 */ /* 0x000fea0003800000 */
.L_x_171:
[----:B------:R-:W-:Y:S05]  /*8280*/  EXIT ;  /* 0x000000000000794d */ /* 0x000fea0003800000 */
.L_x_17:
[----:B-1----:R-:W-:-:S04]  /*8290*/  IMAD.U32 R89, RZ, RZ, UR8 ;  /* 0x00000008ff597e24 */ /* 0x002fc8000f8e00ff */
[----:B------:R1:W4:Y:S03]  /*82a0*/  SYNCS.PHASECHK.TRANS64.TRYWAIT P0, [R89+URZ], R88 ;  /* 0x00000058590075a7 */ /* 0x000326000800017f */
[----:B----4-:R-:W-:Y:S05]  /*82b0*/  @!P0 NANOSLEEP.SYNCS 0x989680 ;  /* 0x009896800000895d */ /* 0x010fea0003900000 */
[----:B------:R-:W4:Y:S02]  /*82c0*/  @!P0 SYNCS.PHASECHK.TRANS64 P0, [R89+URZ], R88 ;  /* 0x00000058590085a7 */ /* 0x000f24000800007f */
[----:B----4-:R-:W-:Y:S05]  /*82d0*/  @!P0 BRA `(.L_x_17) ;  /* 0xfffffffc00ec8947 */ /* 0x010fea000383ffff */
[----:B------:R-:W-:Y:S05]  /*82e0*/  BRA `(.L_x_16) ;  /* 0xffffff9000e47947 */ /* 0x000fea000383ffff */
.L_x_158:
[----:B------:R-:W-:Y:S01]  /*82f0*/  BSSY B1, `(.L_x_178) ;  /* 0x0000006000017945 */ /* 0x000fe20003800000 */
[----:B------:R-:W-:-:S07]  /*8300*/  IMAD.MOV.U32 R4, RZ, RZ, -0x1 ;  /* 0xffffffffff047424 */ /* 0x000fce00078e00ff */
[----:B------:R-:W-:Y:S05]  /*8310*/  WARPSYNC.COLLECTIVE R4, `(.L_x_179) ;  /* 0x00000000040c7348 */ /* 0x000fea0003c00000 */
[----:B------:R-:W-:Y:S02]  /*8320*/  ELECT P1, UR62, PT ;  /* 0x00000000003e782f */ /* 0x000fe40003820000 */
[----:B------:R-:W-:Y:S01]  /*8330*/  MOV R4, UR62 ;  /* 0x0000003e00047c02 */ /* 0x000fe20008000f00 */
[----:B------:R-:W-:Y:S10]  /*8340*/  ENDCOLLECTIVE ;  /* 0x000000000000791b */ /* 0x000ff40003800000 */
.L_x_179:
[----:B------:R-:W-:Y:S05]  /*8350*/  BSYNC B1 ;  /* 0x0000000000017941 */ /* 0x000fea0003800000 */
.L_x_178:
[----:B------:R-:W-:Y:S05]  /*8360*/  BRA `(.L_x_180) ;  /* 0xfffffff000047947 */ /* 0x000fea000383ffff */
.L_x_161:
[----:B-1----:R1:W2:Y:S02]  /*8370*/  SYNCS.PHASECHK.TRANS64.TRYWAIT P1, [R20+URZ+0x20], R7 ;  /* 0x00002007140075a7 */ /* 0x0022a4000802017f */
[----:B--2---:R-:W-:Y:S05]  /*8380*/  @!P1 NANOSLEEP.SYNCS 0x989680 ;  /* 0x009896800000995d */ /* 0x004fea0003900000 */
[----:B------:R-:W2:Y:S02]  /*8390*/  @!P1 SYNCS.PHASECHK.TRANS64 P1, [R20+URZ+0x20], R7 ;  /* 0x00002007140095a7 */ /* 0x000ea4000802007f */
[----:B--2---:R-:W-:Y:S05]  /*83a0*/  @!P1 BRA `(.L_x_161) ;  /* 0xfffffffc00f09947 */ /* 0x004fea000383ffff */
[----:B------:R-:W-:Y:S05]  /*83b0*/  BRA `(.L_x_181) ;  /* 0xfffffff000447947 */ /* 0x000fea000383ffff */
.L_x_170:
[----:B------:R-:W-:Y:S01]  /*83c0*/  BSSY B0, `(.L_x_182) ;  /* 0x0000006000007945 */ /* 0x000fe20003800000 */
[----:B------:R-:W-:-:S07]  /*83d0*/  IMAD.MOV.U32 R4, RZ, RZ, -0x1 ;  /* 0xffffffffff047424 */ /* 0x000fce00078e00ff */
[----:B------:R-:W-:Y:S05]  /*83e0*/  WARPSYNC.COLLECTIVE R4, `(.L_x_183) ;  /* 0x00000000040c7348 */ /* 0x000fea0003c00000 */
[----:B------:R-:W-:Y:S02]  /*83f0*/  ELECT P1, UR62, PT ;  /* 0x00000000003e782f */ /* 0x000fe40003820000 */
[----:B------:R-:W-:Y:S01]  /*8400*/  MOV R4, UR62 ;  /* 0x0000003e00047c02 */ /* 0x000fe20008000f00 */
[----:B------:R-:W-:Y:S10]  /*8410*/  ENDCOLLECTIVE ;  /* 0x000000000000791b */ /* 0x000ff40003800000 */
.L_x_183:
[----:B------:R-:W-:Y:S05]  /*8420*/  BSYNC B0 ;  /* 0x0000000000007941 */ /* 0x000fea0003800000 */
.L_x_182:
[----:B------:R-:W-:Y:S01]  /*8430*/  PLOP3.LUT P0, PT, P1, PT, PT, 0x80, 0x0 ;  /* 0x000000000000781c */ /* 0x000fe20000f0f070 */
[----:B------:R-:W-:-:S12]  /*8440*/  BRA `(.L_x_184) ;  /* 0xfffffff800dc7947 */ /* 0x000fd8000383ffff */
.L_x_174:
[----:B0-----:R0:W1:Y:S02]  /*8450*/  SYNCS.PHASECHK.TRANS64.TRYWAIT P0, [R5+URZ], R2 ;  /* 0x00000002050075a7 */ /* 0x001064000800017f */
[----:B-1----:R-:W-:Y:S05]  /*8460*/  @!P0 NANOSLEEP.SYNCS 0x989680 ;  /* 0x009896800000895d */ /* 0x002fea0003900000 */
[----:B------:R-:W1:Y:S02]  /*8470*/  @!P0 SYNCS.PHASECHK.TRANS64 P0, [R5+URZ], R2 ;  /* 0x00000002050085a7 */ /* 0x000e64000800007f */
[----:B-1----:R-:W-:Y:S05]  /*8480*/  @!P0 BRA `(.L_x_174) ;  /* 0xfffffffc00f08947 */ /* 0x002fea000383ffff */
[----:B------:R-:W-:Y:S05]  /*8490*/  BRA `(.L_x_185) ;  /* 0xfffffffc001c7947 */ /* 0x000fea000383ffff */
.L_x_175:
[----:B0-----:R0:W1:Y:S02]  /*84a0*/  SYNCS.PHASECHK.TRANS64.TRYWAIT P0, [R7+URZ], R4 ;  /* 0x00000004070075a7 */ /* 0x001064000800017f */
[----:B-1----:R-:W-:Y:S05]  /*84b0*/  @!P0 NANOSLEEP.SYNCS 0x989680 ;  /* 0x009896800000895d */ /* 0x002fea0003900000 */
[----:B------:R-:W1:Y:S02]  /*84c0*/  @!P0 SYNCS.PHASECHK.TRANS64 P0, [R7+URZ], R4 ;  /* 0x00000004070085a7 */ /* 0x000e64000800007f */
[----:B-1----:R-:W-:Y:S05]  /*84d0*/  @!P0 BRA `(.L_x_175) ;  /* 0xfffffffc00f08947 */ /* 0x002fea000383ffff */
[----:B------:R-:W-:Y:S05]  /*84e0*/  BRA `(.L_x_186) ;  /* 0xfffffffc002c7947 */ /* 0x000fea000383ffff */
.L_x_176:
[----:B-1----:R1:W2:Y:S02]  /*84f0*/  SYNCS.PHASECHK.TRANS64.TRYWAIT P0, [R6+URZ], R5 ;  /* 0x00000005060075a7 */ /* 0x0022a4000800017f */
[----:B--2---:R-:W-:Y:S05]  /*8500*/  @!P0 NANOSLEEP.SYNCS 0x989680 ;  /* 0x009896800000895d */ /* 0x004fea0003900000 */
[----:B------:R-:W2:Y:S02]  /*8510*/  @!P0 SYNCS.PHASECHK.TRANS64 P0, [R6+URZ], R5 ;  /* 0x00000005060085a7 */ /* 0x000ea4000800007f */
[----:B--2---:R-:W-:Y:S05]  /*8520*/  @!P0 BRA `(.L_x_176) ;  /* 0xfffffffc00f08947 */ /* 0x004fea000383ffff */
[----:B------:R-:W-:Y:S05]  /*8530*/  BRA `(.L_x_187) ;  /* 0xfffffffc00347947 */ /* 0x000fea000383ffff */
.L_x_188:
[----:B------:R-:W-:-:S00]  /*8540*/  BRA `(.L_x_188) ;  /* 0xfffffffc00fc7947 */ /* 0x000fc0000383ffff */
[----:B------:R-:W-:-:S00]  /*8550*/  NOP ;  /* 0x0000000000007918 */ /* 0x000fc00000000000 */
        /* <DEDUP_REMOVED lines=10> */
.L_x_189:


//--------------------- .nv.shared._ZN7cutlass13device_kernelINS_4gemm6kernel13GemmUniversalIN4cute5tupleIJiiiiEEENS1_10collective13CollectiveMmaINS1_40MainloopSm90TmaGmmaWarpSpecializedSparseILi4ENS5_IJNS4_1CILi1EEESB_SB_EEENS1_35KernelTmaWarpSpecializedCooperativeEEENS5_IJNSA_ILi128EEESF_SF_EEENS_10bfloat16_tENS5_IJNS4_6LayoutINS5_IJiNS5_IJNSA_ILi2EEEiEEEiEEENS5_IJlNS5_IJSB_SJ_EEElEEEEENSI_INS5_IJNS5_IJNS5_IJNSA_ILi8EEESJ_NSA_ILi4EEEEEEiEEENS5_IJNS5_IJNSA_ILi16EEESJ_SQ_EEEiEEEiEEENS5_IJNS5_IJNS5_IJSF_ST_NSA_ILi2048EEEEEENSA_ILi8192EEEEEENS5_IJNS5_IJSB_NSA_ILi1024EEENSA_ILi32EEEEEElEEElEEEEEEEESH_NS5_IJlSB_lEEENS4_8TiledMMAINS4_8MMA_AtomIJNS4_4SM904GMMA6SPARSE29GMMA_64x128x32_F32BF16BF16_SSILNS1C_5MajorE0ELS1F_0ELNS1C_7ScaleInE1ELS1G_1ELNS1C_9SparseSelE0EEEEEENSI_INS5_IJSJ_SB_SB_EEENS5_IJSB_NSA_ILi0EEES1L_EEEEENS5_IJNS4_10UnderscoreES1O_S1O_EEEEENS4_13SM90_TMA_LOADENS4_14ComposedLayoutINS4_7SwizzleILi3ELi4ELi3EEENS4_25smem_sparse_ptr_flag_bitsILi2ELi16EEENSI_INS5_IJNS5_IJSB_SP_EEENS5_IJSJ_NSA_ILi64EEEEEEEEENS5_IJNS5_IJS1L_SF_EEESM_EEEEEEEvNS4_8identityES1R_NS1S_IS1U_NS4_18smem_ptr_flag_bitsILi16EEENSI_INS5_IJSP_S1Y_EEENS5_IJS1Y_SB_EEEEEEEvS25_EENS_8epilogue10collective6detail29Sm90TmaWarpSpecializedAdapterINS2E_15DefaultEpilogueIfNS5_IJSB_llEEES2I_NS2D_6thread17LinearCombinationIfLi1EffLNS2J_9ScaleType4KindE0ELNS_15FloatRoundStyleE2EfEENS1_15EpilogueDefaultEEEEEvvEEEEvNT_6ParamsE --------------------------
	.section	.nv.shared._ZN7cutlass13device_kernelINS_4gemm6kernel13GemmUniversalIN4cute5tupleIJiiiiEEENS1_10collective13CollectiveMmaINS1_40MainloopSm90TmaGmmaWarpSpecializedSparseILi4ENS5_IJNS4_1CILi1EEESB_SB_EEENS1_35KernelTmaWarpSpecializedCooperativeEEENS5_IJNSA_ILi128EEESF_SF_EEENS_10bfloat16_tENS5_IJNS4_6LayoutINS5_IJiNS5_IJNSA_ILi2EEEiEEEiEEENS5_IJlNS5_IJSB_SJ_EEElEEEEENSI_INS5_IJNS5_IJNS5_IJNSA_ILi8EEESJ_NSA_ILi4EEEEEEiEEENS5_IJNS5_IJNSA_ILi16EEESJ_SQ_EEEiEEEiEEENS5_IJNS5_IJNS5_IJSF_ST_NSA_ILi2048EEEEEENSA_ILi8192EEEEEENS5_IJNS5_IJSB_NSA_ILi1024EEENSA_ILi32EEEEEElEEElEEEEEEEESH_NS5_IJlSB_lEEENS4_8TiledMMAINS4_8MMA_AtomIJNS4_4SM904GMMA6SPARSE29GMMA_64x128x32_F32BF16BF16_SSILNS1C_5MajorE0ELS1F_0ELNS1C_7ScaleInE1ELS1G_1ELNS1C_9SparseSelE0EEEEEENSI_INS5_IJSJ_SB_SB_EEENS5_IJSB_NSA_ILi0EEES1L_EEEEENS5_IJNS4_10UnderscoreES1O_S1O_EEEEENS4_13SM90_TMA_LOADENS4_14ComposedLayoutINS4_7SwizzleILi3ELi4ELi3EEENS4_25smem_sparse_ptr_flag_bitsILi2ELi16EEENSI_INS5_IJNS5_IJSB_SP_EEENS5_IJSJ_NSA_ILi64EEEEEEEEENS5_IJNS5_IJS1L_SF_EEESM_EEEEEEEvNS4_8identityES1R_NS1S_IS1U_NS4_18smem_ptr_flag_bitsILi16EEENSI_INS5_IJSP_S1Y_EEENS5_IJS1Y_SB_EEEEEEEvS25_EENS_8epilogue10collective6detail29Sm90TmaWarpSpecializedAdapterINS2E_15DefaultEpilogueIfNS5_IJSB_llEEES2I_NS2D_6thread17LinearCombinationIfLi1EffLNS2J_9ScaleType4KindE0ELNS_15FloatRoundStyleE2EfEENS1_15EpilogueDefaultEEEEEvvEEEEvNT_6ParamsE,"aw",@nobits
	.sectionflags	@""
	.align	16
	.zero		1024


//--------------------- .nv.shared.reserved.0     --------------------------
	.section	.nv.shared.reserved.0,"aw",@nobits
	.weak		__nv_reservedSMEM_offset_0_alias
	.size		__nv_reservedSMEM_offset_0_alias, 0, 0
	.other		__nv_reservedSMEM_offset_0_alias,@"STO_CUDA_RESERVED_SHARED STV_DEFAULT"
__nv_reservedSMEM_offset_0_alias:
	.zero		0


//--------------------- .nv.global                --------------------------
	.section	.nv.global,"aw",@nobits
.nv.global:
	.type		_ZN39_INTERNAL_d43db276_4_k_cu_6f4a1652_27934cute1_E,@object
	.size		_ZN39_INTERNAL_d43db276_4_k_cu_6f4a1652_27934cute1_E,(_ZN39_INTERNAL_d43db276_4_k_cu_6f4a1652_27934cuda3std3__45__cpo6cbeginE - _ZN39_INTERNAL_d43db276_4_k_cu_6f4a1652_27934cute1_E)
_ZN39_INTERNAL_d43db276_4_k_cu_6f4a1652_27934cute1_E:
	.zero		1
	.type		_ZN39_INTERNAL_d43db276_4_k_cu_6f4a1652_27934cuda3std3__45__cpo6cbeginE,@object
	.size		_ZN39_INTERNAL_d43db276_4_k_cu_6f4a1652_27934cuda3std3__45__cpo6cbeginE,(_ZN39_INTERNAL_d43db276_4_k_cu_6f4a1652_27934cuda3std3__48in_placeE - _ZN39_INTERNAL_d43db276_4_k_cu_6f4a1652_27934cuda3std3__45__cpo6cbeginE)
_ZN39_INTERNAL_d43db276_4_k_cu_6f4a1652_27934cuda3std3__45__cpo6cbeginE:
	.zero		1
	.type		_ZN39_INTERNAL_d43db276_4_k_cu_6f4a1652_27934cuda3std3__48in_placeE,@object
	.size		_ZN39_INTERNAL_d43db276_4_k_cu_6f4a1652_27934cuda3std3__48in_placeE,(_ZN39_INTERNAL_d43db276_4_k_cu_6f4a1652_27934cuda3std6ranges3__45__cpo9iter_moveE - _ZN39_INTERNAL_d43db276_4_k_cu_6f4a1652_27934cuda3std3__48in_placeE)
_ZN39_INTERNAL_d43db276_4_k_cu_6f4a1652_27934cuda3std3__48in_placeE:
	.zero		1
	.type		_ZN39_INTERNAL_d43db276_4_k_cu_6f4a1652_27934cuda3std6ranges3__45__cpo9iter_moveE,@object
	.size		_ZN39_INTERNAL_d43db276_4_k_cu_6f4a1652_27934cuda3std6ranges3__45__cpo9iter_moveE,(_ZN39_INTERNAL_d43db276_4_k_cu_6f4a1652_27934cuda3std3__45__cpo5beginE - _ZN39_INTERNAL_d43db276_4_k_cu_6f4a1652_27934cuda3std6ranges3__45__cpo9iter_moveE)
_ZN39_INTERNAL_d43db276_4_k_cu_6f4a1652_27934cuda3std6ranges3__45__cpo9iter_moveE:
	.zero		1
	.type		_ZN39_INTERNAL_d43db276_4_k_cu_6f4a1652_27934cuda3std3__45__cpo5beginE,@object
	.size		_ZN39_INTERNAL_d43db276_4_k_cu_6f4a1652_27934cuda3std3__45__cpo5beginE,(_ZN39_INTERNAL_d43db276_4_k_cu_6f4a1652_27934cuda3std3__441_GLOBAL__N__d43db276_4_k_cu_6f4a1652_27936ignoreE - _ZN39_INTERNAL_d43db276_4_k_cu_6f4a1652_27934cuda3std3__45__cpo5beginE)
_ZN39_INTERNAL_d43db276_4_k_cu_6f4a1652_27934cuda3std3__45__cpo5beginE:
	.zero		1
	.type		_ZN39_INTERNAL_d43db276_4_k_cu_6f4a1652_27934cuda3std3__441_GLOBAL__N__d43db276_4_k_cu_6f4a1652_27936ignoreE,@object
	.size		_ZN39_INTERNAL_d43db276_4_k_cu_6f4a1652_27934cuda3std3__441_GLOBAL__N__d43db276_4_k_cu_6f4a1652_27936ignoreE,(_ZN39_INTERNAL_d43db276_4_k_cu_6f4a1652_27934cute7productE - _ZN39_INTERNAL_d43db276_4_k_cu_6f4a1652_27934cuda3std3__441_GLOBAL__N__d43db276_4_k_cu_6f4a1652_27936ignoreE)
_ZN39_INTERNAL_d43db276_4_k_cu_6f4a1652_27934cuda3std3__441_GLOBAL__N__d43db276_4_k_cu_6f4a1652_27936ignoreE:
	.zero		1
	.type		_ZN39_INTERNAL_d43db276_4_k_cu_6f4a1652_27934cute7productE,@object
	.size		_ZN39_INTERNAL_d43db276_4_k_cu_6f4a1652_27934cute7productE,(_ZN39_INTERNAL_d43db276_4_k_cu_6f4a1652_27934cuda3std3__45__cpo3endE - _ZN39_INTERNAL_d43db276_4_k_cu_6f4a1652_27934cute7productE)
_ZN39_INTERNAL_d43db276_4_k_cu_6f4a1652_27934cute7productE:
	.zero		1
	.type		_ZN39_INTERNAL_d43db276_4_k_cu_6f4a1652_27934cuda3std3__45__cpo3endE,@object
	.size		_ZN39_INTERNAL_d43db276_4_k_cu_6f4a1652_27934cuda3std3__45__cpo3endE,(_ZN39_INTERNAL_d43db276_4_k_cu_6f4a1652_27934cuda3std3__419piecewise_constructE - _ZN39_INTERNAL_d43db276_4_k_cu_6f4a1652_27934cuda3std3__45__cpo3endE)
_ZN39_INTERNAL_d43db276_4_k_cu_6f4a1652_27934cuda3std3__45__cpo3endE:
	.zero		1
	.type		_ZN39_INTERNAL_d43db276_4_k_cu_6f4a1652_27934cuda3std3__419piecewise_constructE,@object
	.size		_ZN39_INTERNAL_d43db276_4_k_cu_6f4a1652_27934cuda3std3__419piecewise_constructE,(_ZN39_INTERNAL_d43db276_4_k_cu_6f4a1652_27934cuda3std3__45__cpo4cendE - _ZN39_INTERNAL_d43db276_4_k_cu_6f4a1652_27934cuda3std3__419piecewise_constructE)
_ZN39_INTERNAL_d43db276_4_k_cu_6f4a1652_27934cuda3std3__419piecewise_constructE:
	.zero		1
	.type		_ZN39_INTERNAL_d43db276_4_k_cu_6f4a1652_27934cuda3std3__45__cpo4cendE,@object
	.size		_ZN39_INTERNAL_d43db276_4_k_cu_6f4a1652_27934cuda3std3__45__cpo4cendE,(_ZN39_INTERNAL_d43db276_4_k_cu_6f4a1652_27934cuda3std6ranges3__45__cpo4swapE - _ZN39_INTERNAL_d43db276_4_k_cu_6f4a1652_27934cuda3std3__45__cpo4cendE)
_ZN39_INTERNAL_d43db276_4_k_cu_6f4a1652_27934cuda3std3__45__cpo4cendE:
	.zero		1
	.type		_ZN39_INTERNAL_d43db276_4_k_cu_6f4a1652_27934cuda3std6ranges3__45__cpo4swapE,@object
	.size		_ZN39_INTERNAL_d43db276_4_k_cu_6f4a1652_27934cuda3std6ranges3__45__cpo4swapE,(.L_7 - _ZN39_INTERNAL_d43db276_4_k_cu_6f4a1652_27934cuda3std6ranges3__45__cpo4swapE)
_ZN39_INTERNAL_d43db276_4_k_cu_6f4a1652_27934cuda3std6ranges3__45__cpo4swapE:
	.zero		1
.L_7:


//--------------------- .nv.constant0._ZN7cutlass13device_kernelINS_4gemm6kernel13GemmUniversalIN4cute5tupleIJiiiiEEENS1_10collective13CollectiveMmaINS1_40MainloopSm90TmaGmmaWarpSpecializedSparseILi4ENS5_IJNS4_1CILi1EEESB_SB_EEENS1_35KernelTmaWarpSpecializedCooperativeEEENS5_IJNSA_ILi128EEESF_SF_EEENS_10bfloat16_tENS5_IJNS4_6LayoutINS5_IJiNS5_IJNSA_ILi2EEEiEEEiEEENS5_IJlNS5_IJSB_SJ_EEElEEEEENSI_INS5_IJNS5_IJNS5_IJNSA_ILi8EEESJ_NSA_ILi4EEEEEEiEEENS5_IJNS5_IJNSA_ILi16EEESJ_SQ_EEEiEEEiEEENS5_IJNS5_IJNS5_IJSF_ST_NSA_ILi2048EEEEEENSA_ILi8192EEEEEENS5_IJNS5_IJSB_NSA_ILi1024EEENSA_ILi32EEEEEElEEElEEEEEEEESH_NS5_IJlSB_lEEENS4_8TiledMMAINS4_8MMA_AtomIJNS4_4SM904GMMA6SPARSE29GMMA_64x128x32_F32BF16BF16_SSILNS1C_5MajorE0ELS1F_0ELNS1C_7ScaleInE1ELS1G_1ELNS1C_9SparseSelE0EEEEEENSI_INS5_IJSJ_SB_SB_EEENS5_IJSB_NSA_ILi0EEES1L_EEEEENS5_IJNS4_10UnderscoreES1O_S1O_EEEEENS4_13SM90_TMA_LOADENS4_14ComposedLayoutINS4_7SwizzleILi3ELi4ELi3EEENS4_25smem_sparse_ptr_flag_bitsILi2ELi16EEENSI_INS5_IJNS5_IJSB_SP_EEENS5_IJSJ_NSA_ILi64EEEEEEEEENS5_IJNS5_IJS1L_SF_EEESM_EEEEEEEvNS4_8identityES1R_NS1S_IS1U_NS4_18smem_ptr_flag_bitsILi16EEENSI_INS5_IJSP_S1Y_EEENS5_IJS1Y_SB_EEEEEEEvS25_EENS_8epilogue10collective6detail29Sm90TmaWarpSpecializedAdapterINS2E_15DefaultEpilogueIfNS5_IJSB_llEEES2I_NS2D_6thread17LinearCombinationIfLi1EffLNS2J_9ScaleType4KindE0ELNS_15FloatRoundStyleE2EfEENS1_15EpilogueDefaultEEEEEvvEEEEvNT_6ParamsE --------------------------
	.section	.nv.constant0._ZN7cutlass13device_kernelINS_4gemm6kernel13GemmUniversalIN4cute5tupleIJiiiiEEENS1_10collective13CollectiveMmaINS1_40MainloopSm90TmaGmmaWarpSpecializedSparseILi4ENS5_IJNS4_1CILi1EEESB_SB_EEENS1_35KernelTmaWarpSpecializedCooperativeEEENS5_IJNSA_ILi128EEESF_SF_EEENS_10bfloat16_tENS5_IJNS4_6LayoutINS5_IJiNS5_IJNSA_ILi2EEEiEEEiEEENS5_IJlNS5_IJSB_SJ_EEElEEEEENSI_INS5_IJNS5_IJNS5_IJNSA_ILi8EEESJ_NSA_ILi4EEEEEEiEEENS5_IJNS5_IJNSA_ILi16EEESJ_SQ_EEEiEEEiEEENS5_IJNS5_IJNS5_IJSF_ST_NSA_ILi2048EEEEEENSA_ILi8192EEEEEENS5_IJNS5_IJSB_NSA_ILi1024EEENSA_ILi32EEEEEElEEElEEEEEEEESH_NS5_IJlSB_lEEENS4_8TiledMMAINS4_8MMA_AtomIJNS4_4SM904GMMA6SPARSE29GMMA_64x128x32_F32BF16BF16_SSILNS1C_5MajorE0ELS1F_0ELNS1C_7ScaleInE1ELS1G_1ELNS1C_9SparseSelE0EEEEEENSI_INS5_IJSJ_SB_SB_EEENS5_IJSB_NSA_ILi0EEES1L_EEEEENS5_IJNS4_10UnderscoreES1O_S1O_EEEEENS4_13SM90_TMA_LOADENS4_14ComposedLayoutINS4_7SwizzleILi3ELi4ELi3EEENS4_25smem_sparse_ptr_flag_bitsILi2ELi16EEENSI_INS5_IJNS5_IJSB_SP_EEENS5_IJSJ_NSA_ILi64EEEEEEEEENS5_IJNS5_IJS1L_SF_EEESM_EEEEEEEvNS4_8identityES1R_NS1S_IS1U_NS4_18smem_ptr_flag_bitsILi16EEENSI_INS5_IJSP_S1Y_EEENS5_IJS1Y_SB_EEEEEEEvS25_EENS_8epilogue10collective6detail29Sm90TmaWarpSpecializedAdapterINS2E_15DefaultEpilogueIfNS5_IJSB_llEEES2I_NS2D_6thread17LinearCombinationIfLi1EffLNS2J_9ScaleType4KindE0ELNS_15FloatRoundStyleE2EfEENS1_15EpilogueDefaultEEEEEvvEEEEvNT_6ParamsE,"a",@progbits
	.sectionflags	@""
	.align	4
.nv.constant0._ZN7cutlass13device_kernelINS_4gemm6kernel13GemmUniversalIN4cute5tupleIJiiiiEEENS1_10collective13CollectiveMmaINS1_40MainloopSm90TmaGmmaWarpSpecializedSparseILi4ENS5_IJNS4_1CILi1EEESB_SB_EEENS1_35KernelTmaWarpSpecializedCooperativeEEENS5_IJNSA_ILi128EEESF_SF_EEENS_10bfloat16_tENS5_IJNS4_6LayoutINS5_IJiNS5_IJNSA_ILi2EEEiEEEiEEENS5_IJlNS5_IJSB_SJ_EEElEEEEENSI_INS5_IJNS5_IJNS5_IJNSA_ILi8EEESJ_NSA_ILi4EEEEEEiEEENS5_IJNS5_IJNSA_ILi16EEESJ_SQ_EEEiEEEiEEENS5_IJNS5_IJNS5_IJSF_ST_NSA_ILi2048EEEEEENSA_ILi8192EEEEEENS5_IJNS5_IJSB_NSA_ILi1024EEENSA_ILi32EEEEEElEEElEEEEEEEESH_NS5_IJlSB_lEEENS4_8TiledMMAINS4_8MMA_AtomIJNS4_4SM904GMMA6SPARSE29GMMA_64x128x32_F32BF16BF16_SSILNS1C_5MajorE0ELS1F_0ELNS1C_7ScaleInE1ELS1G_1ELNS1C_9SparseSelE0EEEEEENSI_INS5_IJSJ_SB_SB_EEENS5_IJSB_NSA_ILi0EEES1L_EEEEENS5_IJNS4_10UnderscoreES1O_S1O_EEEEENS4_13SM90_TMA_LOADENS4_14ComposedLayoutINS4_7SwizzleILi3ELi4ELi3EEENS4_25smem_sparse_ptr_flag_bitsILi2ELi16EEENSI_INS5_IJNS5_IJSB_SP_EEENS5_IJSJ_NSA_ILi64EEEEEEEEENS5_IJNS5_IJS1L_SF_EEESM_EEEEEEEvNS4_8identityES1R_NS1S_IS1U_NS4_18smem_ptr_flag_bitsILi16EEENSI_INS5_IJSP_S1Y_EEENS5_IJS1Y_SB_EEEEEEEvS25_EENS_8epilogue10collective6detail29Sm90TmaWarpSpecializedAdapterINS2E_15DefaultEpilogueIfNS5_IJSB_llEEES2I_NS2D_6thread17LinearCombinationIfLi1EffLNS2J_9ScaleType4KindE0ELNS_15FloatRoundStyleE2EfEENS1_15EpilogueDefaultEEEEEvvEEEEvNT_6ParamsE:
	.zero		1920


//--------------------- SYMBOLS --------------------------

	.type		.nv.reservedSmem.offset0,@object
	.size		.nv.reservedSmem.offset0,0x4
